//
// Generated by NVIDIA NVVM Compiler
//
// Compiler Build ID: CL-36424714
// Cuda compilation tools, release 13.0, V13.0.88
// Based on NVVM 20.0.0
//

.version 9.0
.target sm_100
.address_size 64

	// .globl	_Z10hello_cudav
.extern .func  (.param .b32 func_retval0) vprintf
(
	.param .b64 vprintf_param_0,
	.param .b64 vprintf_param_1
)
;
.global .align 1 .b8 $str[106] = {72, 101, 108, 108, 111, 32, 67, 117, 100, 97, 32, 98, 108, 111, 99, 107, 73, 100, 120, 46, 120, 61, 37, 100, 44, 32, 98, 108, 111, 99, 107, 73, 100, 120, 46, 121, 61, 37, 100, 44, 32, 98, 108, 111, 99, 107, 73, 100, 120, 46, 122, 61, 37, 100, 32, 60, 62, 32, 116, 104, 114, 101, 97, 100, 73, 100, 120, 46, 120, 61, 37, 100, 44, 32, 116, 104, 114, 101, 97, 100, 73, 100, 120, 46, 121, 61, 37, 100, 44, 32, 116, 104, 114, 101, 97, 100, 73, 100, 120, 46, 122, 61, 37, 100, 10};
.global .align 1 .b8 $str$1[26] = {116, 104, 114, 101, 97, 100, 73, 100, 120, 58, 32, 37, 100, 44, 32, 118, 97, 108, 117, 101, 58, 32, 37, 100, 10};
.global .align 1 .b8 $str$2[49] = {98, 108, 111, 99, 107, 73, 100, 120, 46, 120, 61, 37, 100, 44, 32, 116, 104, 114, 101, 97, 100, 73, 100, 120, 46, 120, 61, 37, 100, 44, 32, 103, 105, 100, 61, 37, 100, 44, 32, 118, 97, 108, 117, 101, 61, 37, 100, 10};
.global .align 1 .b8 $str$3[26] = {116, 105, 100, 61, 37, 100, 44, 32, 103, 105, 100, 61, 37, 100, 44, 32, 118, 97, 108, 117, 101, 61, 37, 100, 10};
.global .align 1 .b8 $str$4[51] = {98, 108, 111, 99, 107, 40, 37, 100, 44, 37, 100, 44, 37, 100, 41, 32, 116, 104, 114, 101, 97, 100, 40, 37, 100, 44, 37, 100, 44, 37, 100, 41, 32, 103, 105, 100, 61, 37, 100, 44, 32, 118, 97, 108, 117, 101, 61, 37, 100, 10};

.visible .entry _Z10hello_cudav()
{
	.local .align 8 .b8 	__local_depot0[24];
	.reg .b64 	%SP;
	.reg .b64 	%SPL;
	.reg .b32 	%r<9>;
	.reg .b64 	%rd<5>;

	mov.u64 	%SPL, __local_depot0;
	cvta.local.u64 	%SP, %SPL;
	add.u64 	%rd1, %SP, 0;
	add.u64 	%rd2, %SPL, 0;
	mov.u32 	%r1, %ctaid.x;
	mov.u32 	%r2, %ctaid.y;
	mov.u32 	%r3, %ctaid.z;
	mov.u32 	%r4, %tid.x;
	mov.u32 	%r5, %tid.y;
	mov.u32 	%r6, %tid.z;
	st.local.v2.u32 	[%rd2], {%r1, %r2};
	st.local.v2.u32 	[%rd2+8], {%r3, %r4};
	st.local.v2.u32 	[%rd2+16], {%r5, %r6};
	mov.u64 	%rd3, $str;
	cvta.global.u64 	%rd4, %rd3;
	{ // callseq 0, 0
	.param .b64 param0;
	st.param.b64 	[param0], %rd4;
	.param .b64 param1;
	st.param.b64 	[param1], %rd1;
	.param .b32 retval0;
	call.uni (retval0), 
	vprintf, 
	(
	param0, 
	param1
	);
	ld.param.b32 	%r7, [retval0];
	} // callseq 0
	ret;

}
	// .globl	_Z25unique_idx_calc_threadIdxPi
.visible .entry _Z25unique_idx_calc_threadIdxPi(
	.param .u64 .ptr .align 1 _Z25unique_idx_calc_threadIdxPi_param_0
)
{
	.local .align 8 .b8 	__local_depot1[8];
	.reg .b64 	%SP;
	.reg .b64 	%SPL;
	.reg .b32 	%r<5>;
	.reg .b64 	%rd<9>;

	mov.u64 	%SPL, __local_depot1;
	cvta.local.u64 	%SP, %SPL;
	ld.param.u64 	%rd1, [_Z25unique_idx_calc_threadIdxPi_param_0];
	cvta.to.global.u64 	%rd2, %rd1;
	add.u64 	%rd3, %SP, 0;
	add.u64 	%rd4, %SPL, 0;
	mov.u32 	%r1, %tid.x;
	mul.wide.u32 	%rd5, %r1, 4;
	add.s64 	%rd6, %rd2, %rd5;
	ld.global.u32 	%r2, [%rd6];
	st.local.v2.u32 	[%rd4], {%r1, %r2};
	mov.u64 	%rd7, $str$1;
	cvta.global.u64 	%rd8, %rd7;
	{ // callseq 1, 0
	.param .b64 param0;
	st.param.b64 	[param0], %rd8;
	.param .b64 param1;
	st.param.b64 	[param1], %rd3;
	.param .b32 retval0;
	call.uni (retval0), 
	vprintf, 
	(
	param0, 
	param1
	);
	ld.param.b32 	%r3, [retval0];
	} // callseq 1
	ret;

}
	// .globl	_Z22unique_gid_calculationPi
.visible .entry _Z22unique_gid_calculationPi(
	.param .u64 .ptr .align 1 _Z22unique_gid_calculationPi_param_0
)
{
	.local .align 16 .b8 	__local_depot2[16];
	.reg .b64 	%SP;
	.reg .b64 	%SPL;
	.reg .b32 	%r<8>;
	.reg .b64 	%rd<9>;

	mov.u64 	%SPL, __local_depot2;
	cvta.local.u64 	%SP, %SPL;
	ld.param.u64 	%rd1, [_Z22unique_gid_calculationPi_param_0];
	cvta.to.global.u64 	%rd2, %rd1;
	add.u64 	%rd3, %SP, 0;
	add.u64 	%rd4, %SPL, 0;
	mov.u32 	%r1, %tid.x;
	mov.u32 	%r2, %ctaid.x;
	mov.u32 	%r3, %ntid.x;
	mad.lo.s32 	%r4, %r2, %r3, %r1;
	mul.wide.s32 	%rd5, %r4, 4;
	add.s64 	%rd6, %rd2, %rd5;
	ld.global.u32 	%r5, [%rd6];
	st.local.v4.u32 	[%rd4], {%r2, %r1, %r4, %r5};
	mov.u64 	%rd7, $str$2;
	cvta.global.u64 	%rd8, %rd7;
	{ // callseq 2, 0
	.param .b64 param0;
	st.param.b64 	[param0], %rd8;
	.param .b64 param1;
	st.param.b64 	[param1], %rd3;
	.param .b32 retval0;
	call.uni (retval0), 
	vprintf, 
	(
	param0, 
	param1
	);
	ld.param.b32 	%r6, [retval0];
	} // callseq 2
	ret;

}
	// .globl	_Z25unique_gid_calculation_2dPi
.visible .entry _Z25unique_gid_calculation_2dPi(
	.param .u64 .ptr .align 1 _Z25unique_gid_calculation_2dPi_param_0
)
{
	.local .align 16 .b8 	__local_depot3[16];
	.reg .b64 	%SP;
	.reg .b64 	%SPL;
	.reg .b32 	%r<11>;
	.reg .b64 	%rd<9>;

	mov.u64 	%SPL, __local_depot3;
	cvta.local.u64 	%SP, %SPL;
	ld.param.u64 	%rd1, [_Z25unique_gid_calculation_2dPi_param_0];
	cvta.to.global.u64 	%rd2, %rd1;
	add.u64 	%rd3, %SP, 0;
	add.u64 	%rd4, %SPL, 0;
	mov.u32 	%r1, %tid.x;
	mov.u32 	%r2, %ctaid.x;
	mov.u32 	%r3, %ntid.x;
	mov.u32 	%r4, %nctaid.x;
	mov.u32 	%r5, %ctaid.y;
	mad.lo.s32 	%r6, %r5, %r4, %r2;
	mad.lo.s32 	%r7, %r6, %r3, %r1;
	mul.wide.s32 	%rd5, %r7, 4;
	add.s64 	%rd6, %rd2, %rd5;
	ld.global.u32 	%r8, [%rd6];
	st.local.v4.u32 	[%rd4], {%r2, %r1, %r7, %r8};
	mov.u64 	%rd7, $str$2;
	cvta.global.u64 	%rd8, %rd7;
	{ // callseq 3, 0
	.param .b64 param0;
	st.param.b64 	[param0], %rd8;
	.param .b64 param1;
	st.param.b64 	[param1], %rd3;
	.param .b32 retval0;
	call.uni (retval0), 
	vprintf, 
	(
	param0, 
	param1
	);
	ld.param.b32 	%r9, [retval0];
	} // callseq 3
	ret;

}
	// .globl	_Z28unique_gid_calculation_2d_2dPi
.visible .entry _Z28unique_gid_calculation_2d_2dPi(
	.param .u64 .ptr .align 1 _Z28unique_gid_calculation_2d_2dPi_param_0
)
{
	.local .align 16 .b8 	__local_depot4[16];
	.reg .b64 	%SP;
	.reg .b64 	%SPL;
	.reg .b32 	%r<14>;
	.reg .b64 	%rd<9>;

	mov.u64 	%SPL, __local_depot4;
	cvta.local.u64 	%SP, %SPL;
	ld.param.u64 	%rd1, [_Z28unique_gid_calculation_2d_2dPi_param_0];
	cvta.to.global.u64 	%rd2, %rd1;
	add.u64 	%rd3, %SP, 0;
	add.u64 	%rd4, %SPL, 0;
	mov.u32 	%r1, %tid.y;
	mov.u32 	%r2, %ntid.x;
	mov.u32 	%r3, %tid.x;
	mov.u32 	%r4, %ntid.y;
	mov.u32 	%r5, %ctaid.x;
	mov.u32 	%r6, %nctaid.x;
	mov.u32 	%r7, %ctaid.y;
	mad.lo.s32 	%r8, %r7, %r6, %r5;
	mad.lo.s32 	%r9, %r8, %r4, %r1;
	mad.lo.s32 	%r10, %r9, %r2, %r3;
	mul.wide.s32 	%rd5, %r10, 4;
	add.s64 	%rd6, %rd2, %rd5;
	ld.global.u32 	%r11, [%rd6];
	st.local.v4.u32 	[%rd4], {%r5, %r3, %r10, %r11};
	mov.u64 	%rd7, $str$2;
	cvta.global.u64 	%rd8, %rd7;
	{ // callseq 4, 0
	.param .b64 param0;
	st.param.b64 	[param0], %rd8;
	.param .b64 param1;
	st.param.b64 	[param1], %rd3;
	.param .b32 retval0;
	call.uni (retval0), 
	vprintf, 
	(
	param0, 
	param1
	);
	ld.param.b32 	%r12, [retval0];
	} // callseq 4
	ret;

}
	// .globl	_Z25unique_gid_calculation_3dPi
.visible .entry _Z25unique_gid_calculation_3dPi(
	.param .u64 .ptr .align 1 _Z25unique_gid_calculation_3dPi_param_0
)
{
	.local .align 8 .b8 	__local_depot5[16];
	.reg .b64 	%SP;
	.reg .b64 	%SPL;
	.reg .b32 	%r<11>;
	.reg .b64 	%rd<9>;

	mov.u64 	%SPL, __local_depot5;
	cvta.local.u64 	%SP, %SPL;
	ld.param.u64 	%rd1, [_Z25unique_gid_calculation_3dPi_param_0];
	cvta.to.global.u64 	%rd2, %rd1;
	add.u64 	%rd3, %SP, 0;
	add.u64 	%rd4, %SPL, 0;
	mov.u32 	%r1, %ntid.x;
	mov.u32 	%r2, %ntid.y;
	mov.u32 	%r3, %tid.z;
	mov.u32 	%r4, %tid.y;
	mov.u32 	%r5, %tid.x;
	mad.lo.s32 	%r6, %r3, %r2, %r4;
	mad.lo.s32 	%r7, %r6, %r1, %r5;
	mul.wide.u32 	%rd5, %r7, 4;
	add.s64 	%rd6, %rd2, %rd5;
	ld.global.u32 	%r8, [%rd6];
	st.local.v2.u32 	[%rd4], {%r5, %r7};
	st.local.u32 	[%rd4+8], %r8;
	mov.u64 	%rd7, $str$3;
	cvta.global.u64 	%rd8, %rd7;
	{ // callseq 5, 0
	.param .b64 param0;
	st.param.b64 	[param0], %rd8;
	.param .b64 param1;
	st.param.b64 	[param1], %rd3;
	.param .b32 retval0;
	call.uni (retval0), 
	vprintf, 
	(
	param0, 
	param1
	);
	ld.param.b32 	%r9, [retval0];
	} // callseq 5
	ret;

}
	// .globl	_Z28unique_gid_calculation_3d_3dPi
.visible .entry _Z28unique_gid_calculation_3d_3dPi(
	.param .u64 .ptr .align 1 _Z28unique_gid_calculation_3d_3dPi_param_0
)
{
	.local .align 16 .b8 	__local_depot6[32];
	.reg .b64 	%SP;
	.reg .b64 	%SPL;
	.reg .b32 	%r<22>;
	.reg .b64 	%rd<9>;

	mov.u64 	%SPL, __local_depot6;
	cvta.local.u64 	%SP, %SPL;
	ld.param.u64 	%rd1, [_Z28unique_gid_calculation_3d_3dPi_param_0];
	cvta.to.global.u64 	%rd2, %rd1;
	add.u64 	%rd3, %SP, 0;
	add.u64 	%rd4, %SPL, 0;
	mov.u32 	%r1, %ntid.x;
	mov.u32 	%r2, %ntid.y;
	mul.lo.s32 	%r3, %r1, %r2;
	mov.u32 	%r4, %ntid.z;
	mul.lo.s32 	%r5, %r3, %r4;
	mov.u32 	%r6, %nctaid.x;
	mov.u32 	%r7, %nctaid.y;
	mov.u32 	%r8, %ctaid.z;
	mov.u32 	%r9, %ctaid.y;
	mov.u32 	%r10, %ctaid.x;
	mov.u32 	%r11, %tid.z;
	mov.u32 	%r12, %tid.y;
	mov.u32 	%r13, %tid.x;
	mad.lo.s32 	%r14, %r8, %r7, %r9;
	mad.lo.s32 	%r15, %r14, %r6, %r10;
	mad.lo.s32 	%r16, %r1, %r12, %r13;
	mad.lo.s32 	%r17, %r3, %r11, %r16;
	mad.lo.s32 	%r18, %r5, %r15, %r17;
	mul.wide.s32 	%rd5, %r18, 4;
	add.s64 	%rd6, %rd2, %rd5;
	ld.global.u32 	%r19, [%rd6];
	st.local.v4.u32 	[%rd4], {%r10, %r9, %r8, %r13};
	st.local.v4.u32 	[%rd4+16], {%r12, %r11, %r18, %r19};
	mov.u64 	%rd7, $str$4;
	cvta.global.u64 	%rd8, %rd7;
	{ // callseq 6, 0
	.param .b64 param0;
	st.param.b64 	[param0], %rd8;
	.param .b64 param1;
	st.param.b64 	[param1], %rd3;
	.param .b32 retval0;
	call.uni (retval0), 
	vprintf, 
	(
	param0, 
	param1
	);
	ld.param.b32 	%r20, [retval0];
	} // callseq 6
	ret;

}
	// .globl	_Z13sum_array_gpuPiS_S_i
.visible .entry _Z13sum_array_gpuPiS_S_i(
	.param .u64 .ptr .align 1 _Z13sum_array_gpuPiS_S_i_param_0,
	.param .u64 .ptr .align 1 _Z13sum_array_gpuPiS_S_i_param_1,
	.param .u64 .ptr .align 1 _Z13sum_array_gpuPiS_S_i_param_2,
	.param .u32 _Z13sum_array_gpuPiS_S_i_param_3
)
{
	.reg .pred 	%p<2>;
	.reg .b32 	%r<9>;
	.reg .b64 	%rd<11>;

	ld.param.u64 	%rd1, [_Z13sum_array_gpuPiS_S_i_param_0];
	ld.param.u64 	%rd2, [_Z13sum_array_gpuPiS_S_i_param_1];
	ld.param.u64 	%rd3, [_Z13sum_array_gpuPiS_S_i_param_2];
	ld.param.u32 	%r2, [_Z13sum_array_gpuPiS_S_i_param_3];
	mov.u32 	%r3, %ctaid.x;
	mov.u32 	%r4, %ntid.x;
	mov.u32 	%r5, %tid.x;
	mad.lo.s32 	%r1, %r3, %r4, %r5;
	setp.ge.s32 	%p1, %r1, %r2;
	@%p1 bra 	$L__BB7_2;
	cvta.to.global.u64 	%rd4, %rd1;
	cvta.to.global.u64 	%rd5, %rd2;
	cvta.to.global.u64 	%rd6, %rd3;
	mul.wide.s32 	%rd7, %r1, 4;
	add.s64 	%rd8, %rd4, %rd7;
	ld.global.u32 	%r6, [%rd8];
	add.s64 	%rd9, %rd5, %rd7;
	ld.global.u32 	%r7, [%rd9];
	add.s32 	%r8, %r7, %r6;
	add.s64 	%rd10, %rd6, %rd7;
	st.global.u32 	[%rd10], %r8;
$L__BB7_2:
	ret;

}


// ===== COMPILED SASS (sm_100) =====

	.target	sm_100

	.elftype	@"ET_EXEC"


//--------------------- .note.nv.tkinfo           --------------------------
	.section	.note.nv.tkinfo,"",@"SHT_NOTE"
	.sectionflags	@"SHF_NOTE_NV_TKINFO"
	.tkinfo
        /*0018*/ 	.word	0x00000002
        /*0030*/ 	.string	""
        /*0030*/ 	.string	"ptxas"
        /*0030*/ 	.string	"Cuda compilation tools, release 13.0, V13.0.88"
        /*0030*/ 	.string	"Build cuda_13.0.r13.0/compiler.36424714_0"
        /*0030*/ 	.string	"-arch sm_100 -m 64 "



//--------------------- .note.nv.cuinfo           --------------------------
	.section	.note.nv.cuinfo,"",@"SHT_NOTE"
	.sectionflags	@"SHF_NOTE_NV_CUINFO"
        /*0018*/ 	.short	0x0002
        /*001a*/ 	.short	0x0064
        /*001c*/ 	.short	0x0082
	.zero		2


//--------------------- .nv.info                  --------------------------
	.section	.nv.info,"",@"SHT_CUDA_INFO"
	.align	4


	//----- nvinfo : EIATTR_REGCOUNT
	.align		4
        /*0000*/ 	.byte	0x04, 0x2f
        /*0002*/ 	.short	(.L_6 - .L_5)
	.align		4
.L_5:
        /*0004*/ 	.word	index@(_Z10hello_cudav)
        /*0008*/ 	.word	0x00000018


	//----- nvinfo : EIATTR_FRAME_SIZE
	.align		4
.L_6:
        /*000c*/ 	.byte	0x04, 0x11
        /*000e*/ 	.short	(.L_8 - .L_7)
	.align		4
.L_7:
        /*0010*/ 	.word	index@(_Z10hello_cudav)
        /*0014*/ 	.word	0x00000018


	//----- nvinfo : EIATTR_REGCOUNT
	.align		4
.L_8:
        /*0018*/ 	.byte	0x04, 0x2f
        /*001a*/ 	.short	(.L_10 - .L_9)
	.align		4
.L_9:
        /*001c*/ 	.word	index@(_Z25unique_idx_calc_threadIdxPi)
        /*0020*/ 	.word	0x00000018


	//----- nvinfo : EIATTR_FRAME_SIZE
	.align		4
.L_10:
        /*0024*/ 	.byte	0x04, 0x11
        /*0026*/ 	.short	(.L_12 - .L_11)
	.align		4
.L_11:
        /*0028*/ 	.word	index@(_Z25unique_idx_calc_threadIdxPi)
        /*002c*/ 	.word	0x00000008


	//----- nvinfo : EIATTR_REGCOUNT
	.align		4
.L_12:
        /*0030*/ 	.byte	0x04, 0x2f
        /*0032*/ 	.short	(.L_14 - .L_13)
	.align		4
.L_13:
        /*0034*/ 	.word	index@(_Z22unique_gid_calculationPi)
        /*0038*/ 	.word	0x00000018


	//----- nvinfo : EIATTR_FRAME_SIZE
	.align		4
.L_14:
        /*003c*/ 	.byte	0x04, 0x11
        /*003e*/ 	.short	(.L_16 - .L_15)
	.align		4
.L_15:
        /*0040*/ 	.word	index@(_Z22unique_gid_calculationPi)
        /*0044*/ 	.word	0x00000010


	//----- nvinfo : EIATTR_REGCOUNT
	.align		4
.L_16:
        /*0048*/ 	.byte	0x04, 0x2f
        /*004a*/ 	.short	(.L_18 - .L_17)
	.align		4
.L_17:
        /*004c*/ 	.word	index@(_Z25unique_gid_calculation_2dPi)
        /*0050*/ 	.word	0x00000018


	//----- nvinfo : EIATTR_FRAME_SIZE
	.align		4
.L_18:
        /*0054*/ 	.byte	0x04, 0x11
        /*0056*/ 	.short	(.L_20 - .L_19)
	.align		4
.L_19:
        /*0058*/ 	.word	index@(_Z25unique_gid_calculation_2dPi)
        /*005c*/ 	.word	0x00000010


	//----- nvinfo : EIATTR_REGCOUNT
	.align		4
.L_20:
        /*0060*/ 	.byte	0x04, 0x2f
        /*0062*/ 	.short	(.L_22 - .L_21)
	.align		4
.L_21:
        /*0064*/ 	.word	index@(_Z28unique_gid_calculation_2d_2dPi)
        /*0068*/ 	.word	0x00000018


	//----- nvinfo : EIATTR_FRAME_SIZE
	.align		4
.L_22:
        /*006c*/ 	.byte	0x04, 0x11
        /*006e*/ 	.short	(.L_24 - .L_23)
	.align		4
.L_23:
        /*0070*/ 	.word	index@(_Z28unique_gid_calculation_2d_2dPi)
        /*0074*/ 	.word	0x00000010


	//----- nvinfo : EIATTR_REGCOUNT
	.align		4
.L_24:
        /*0078*/ 	.byte	0x04, 0x2f
        /*007a*/ 	.short	(.L_26 - .L_25)
	.align		4
.L_25:
        /*007c*/ 	.word	index@(_Z25unique_gid_calculation_3dPi)
        /*0080*/ 	.word	0x00000018


	//----- nvinfo : EIATTR_FRAME_SIZE
	.align		4
.L_26:
        /*0084*/ 	.byte	0x04, 0x11
        /*0086*/ 	.short	(.L_28 - .L_27)
	.align		4
.L_27:
        /*0088*/ 	.word	index@(_Z25unique_gid_calculation_3dPi)
        /*008c*/ 	.word	0x00000010


	//----- nvinfo : EIATTR_REGCOUNT
	.align		4
.L_28:
        /*0090*/ 	.byte	0x04, 0x2f
        /*0092*/ 	.short	(.L_30 - .L_29)
	.align		4
.L_29:
        /*0094*/ 	.word	index@(_Z28unique_gid_calculation_3d_3dPi)
        /*0098*/ 	.word	0x00000018


	//----- nvinfo : EIATTR_FRAME_SIZE
	.align		4
.L_30:
        /*009c*/ 	.byte	0x04, 0x11
        /*009e*/ 	.short	(.L_32 - .L_31)
	.align		4
.L_31:
        /*00a0*/ 	.word	index@(_Z28unique_gid_calculation_3d_3dPi)
        /*00a4*/ 	.word	0x00000020


	//----- nvinfo : EIATTR_REGCOUNT
	.align		4
.L_32:
        /*00a8*/ 	.byte	0x04, 0x2f
        /*00aa*/ 	.short	(.L_34 - .L_33)
	.align		4
.L_33:
        /*00ac*/ 	.word	index@(_Z13sum_array_gpuPiS_S_i)
        /*00b0*/ 	.word	0x0000000c


	//----- nvinfo : EIATTR_FRAME_SIZE
	.align		4
.L_34:
        /*00b4*/ 	.byte	0x04, 0x11
        /*00b6*/ 	.short	(.L_36 - .L_35)
	.align		4
.L_35:
        /*00b8*/ 	.word	index@(_Z13sum_array_gpuPiS_S_i)
        /*00bc*/ 	.word	0x00000000


	//----- nvinfo : EIATTR_MIN_STACK_SIZE
	.align		4
.L_36:
        /*00c0*/ 	.byte	0x04, 0x12
        /*00c2*/ 	.short	(.L_38 - .L_37)
	.align		4
.L_37:
        /*00c4*/ 	.word	index@(_Z13sum_array_gpuPiS_S_i)
        /*00c8*/ 	.word	0x00000000


	//----- nvinfo : EIATTR_MIN_STACK_SIZE
	.align		4
.L_38:
        /*00cc*/ 	.byte	0x04, 0x12
        /*00ce*/ 	.short	(.L_40 - .L_39)
	.align		4
.L_39:
        /*00d0*/ 	.word	index@(_Z28unique_gid_calculation_3d_3dPi)
        /*00d4*/ 	.word	0x00000020


	//----- nvinfo : EIATTR_MIN_STACK_SIZE
	.align		4
.L_40:
        /*00d8*/ 	.byte	0x04, 0x12
        /*00da*/ 	.short	(.L_42 - .L_41)
	.align		4
.L_41:
        /*00dc*/ 	.word	index@(_Z25unique_gid_calculation_3dPi)
        /*00e0*/ 	.word	0x00000010


	//----- nvinfo : EIATTR_MIN_STACK_SIZE
	.align		4
.L_42:
        /*00e4*/ 	.byte	0x04, 0x12
        /*00e6*/ 	.short	(.L_44 - .L_43)
	.align		4
.L_43:
        /*00e8*/ 	.word	index@(_Z28unique_gid_calculation_2d_2dPi)
        /*00ec*/ 	.word	0x00000010


	//----- nvinfo : EIATTR_MIN_STACK_SIZE
	.align		4
.L_44:
        /*00f0*/ 	.byte	0x04, 0x12
        /*00f2*/ 	.short	(.L_46 - .L_45)
	.align		4
.L_45:
        /*00f4*/ 	.word	index@(_Z25unique_gid_calculation_2dPi)
        /*00f8*/ 	.word	0x00000010


	//----- nvinfo : EIATTR_MIN_STACK_SIZE
	.align		4
.L_46:
        /*00fc*/ 	.byte	0x04, 0x12
        /*00fe*/ 	.short	(.L_48 - .L_47)
	.align		4
.L_47:
        /*0100*/ 	.word	index@(_Z22unique_gid_calculationPi)
        /*0104*/ 	.word	0x00000010


	//----- nvinfo : EIATTR_MIN_STACK_SIZE
	.align		4
.L_48:
        /*0108*/ 	.byte	0x04, 0x12
        /*010a*/ 	.short	(.L_50 - .L_49)
	.align		4
.L_49:
        /*010c*/ 	.word	index@(_Z25unique_idx_calc_threadIdxPi)
        /*0110*/ 	.word	0x00000008


	//----- nvinfo : EIATTR_MIN_STACK_SIZE
	.align		4
.L_50:
        /*0114*/ 	.byte	0x04, 0x12
        /*0116*/ 	.short	(.L_52 - .L_51)
	.align		4
.L_51:
        /*0118*/ 	.word	index@(_Z10hello_cudav)
        /*011c*/ 	.word	0x00000018
.L_52:


//--------------------- .nv.compat                --------------------------
	.section	.nv.compat,"",@"SHT_CUDA_COMPAT_INFO"
	.align	4
        /*0000*/ 	.byte	0x02, 0x09, 0x00, 0x00, 0x02, 0x02, 0x01, 0x00, 0x02, 0x05, 0x05, 0x00, 0x03, 0x07, 0x01, 0x01
        /*0010*/ 	.byte	0x02, 0x03, 0x00, 0x00, 0x02, 0x06, 0x01, 0x00, 0x04, 0x0b, 0x08, 0x00, 0x09, 0x00, 0x00, 0x00
        /*0020*/ 	.byte	0x00, 0x00, 0x00, 0x00


//--------------------- .nv.info._Z13sum_array_gpuPiS_S_i --------------------------
	.section	.nv.info._Z13sum_array_gpuPiS_S_i,"",@"SHT_CUDA_INFO"
	.sectionflags	@""
	.align	4


	//----- nvinfo : EIATTR_CUDA_API_VERSION
	.align		4
        /*0000*/ 	.byte	0x04, 0x37
        /*0002*/ 	.short	(.L_54 - .L_53)
.L_53:
        /*0004*/ 	.word	0x00000082


	//----- nvinfo : EIATTR_KPARAM_INFO
	.align		4
.L_54:
        /*0008*/ 	.byte	0x04, 0x17
        /*000a*/ 	.short	(.L_56 - .L_55)
.L_55:
        /*000c*/ 	.word	0x00000000
        /*0010*/ 	.short	0x0003
        /*0012*/ 	.short	0x0018
        /*0014*/ 	.byte	0x00, 0xf0, 0x11, 0x00


	//----- nvinfo : EIATTR_KPARAM_INFO
	.align		4
.L_56:
        /*0018*/ 	.byte	0x04, 0x17
        /*001a*/ 	.short	(.L_58 - .L_57)
.L_57:
        /*001c*/ 	.word	0x00000000
        /*0020*/ 	.short	0x0002
        /*0022*/ 	.short	0x0010
        /*0024*/ 	.byte	0x00, 0xf5, 0x21, 0x00


	//----- nvinfo : EIATTR_KPARAM_INFO
	.align		4
.L_58:
        /*0028*/ 	.byte	0x04, 0x17
        /*002a*/ 	.short	(.L_60 - .L_59)
.L_59:
        /*002c*/ 	.word	0x00000000
        /*0030*/ 	.short	0x0001
        /*0032*/ 	.short	0x0008
        /*0034*/ 	.byte	0x00, 0xf5, 0x21, 0x00


	//----- nvinfo : EIATTR_KPARAM_INFO
	.align		4
.L_60:
        /*0038*/ 	.byte	0x04, 0x17
        /*003a*/ 	.short	(.L_62 - .L_61)
.L_61:
        /*003c*/ 	.word	0x00000000
        /*0040*/ 	.short	0x0000
        /*0042*/ 	.short	0x0000
        /*0044*/ 	.byte	0x00, 0xf5, 0x21, 0x00


	//----- nvinfo : EIATTR_SPARSE_MMA_MASK
	.align		4
.L_62:
        /*0048*/ 	.byte	0x03, 0x50
        /*004a*/ 	.short	0x0000


	//----- nvinfo : EIATTR_MAXREG_COUNT
	.align		4
        /*004c*/ 	.byte	0x03, 0x1b
        /*004e*/ 	.short	0x00ff


	//----- nvinfo : EIATTR_MERCURY_ISA_VERSION
	.align		4
        /*0050*/ 	.byte	0x03, 0x5f
        /*0052*/ 	.short	0x0101


	//----- nvinfo : EIATTR_VRC_CTA_INIT_COUNT
	.align		4
        /*0054*/ 	.byte	0x02, 0x4a
	.zero		1
	.zero		1


	//----- nvinfo : EIATTR_EXIT_INSTR_OFFSETS
	.align		4
        /*0058*/ 	.byte	0x04, 0x1c
        /*005a*/ 	.short	(.L_64 - .L_63)


	//   ....[0]....
.L_63:
        /*005c*/ 	.word	0x00000070


	//   ....[1]....
        /*0060*/ 	.word	0x00000130


	//----- nvinfo : EIATTR_CBANK_PARAM_SIZE
	.align		4
.L_64:
        /*0064*/ 	.byte	0x03, 0x19
        /*0066*/ 	.short	0x001c


	//----- nvinfo : EIATTR_PARAM_CBANK
	.align		4
        /*0068*/ 	.byte	0x04, 0x0a
        /*006a*/ 	.short	(.L_66 - .L_65)
	.align		4
.L_65:
        /*006c*/ 	.word	index@(.nv.constant0._Z13sum_array_gpuPiS_S_i)
        /*0070*/ 	.short	0x0380
        /*0072*/ 	.short	0x001c


	//----- nvinfo : EIATTR_SW_WAR
	.align		4
.L_66:
        /*0074*/ 	.byte	0x04, 0x36
        /*0076*/ 	.short	(.L_68 - .L_67)
.L_67:
        /*0078*/ 	.word	0x00000008
.L_68:


//--------------------- .nv.info._Z28unique_gid_calculation_3d_3dPi --------------------------
	.section	.nv.info._Z28unique_gid_calculation_3d_3dPi,"",@"SHT_CUDA_INFO"
	.sectionflags	@""
	.align	4


	//----- nvinfo : EIATTR_CUDA_API_VERSION
	.align		4
        /*0000*/ 	.byte	0x04, 0x37
        /*0002*/ 	.short	(.L_70 - .L_69)
.L_69:
        /*0004*/ 	.word	0x00000082


	//----- nvinfo : EIATTR_KPARAM_INFO
	.align		4
.L_70:
        /*0008*/ 	.byte	0x04, 0x17
        /*000a*/ 	.short	(.L_72 - .L_71)
.L_71:
        /*000c*/ 	.word	0x00000000
        /*0010*/ 	.short	0x0000
        /*0012*/ 	.short	0x0000
        /*0014*/ 	.byte	0x00, 0xf5, 0x21, 0x00


	//----- nvinfo : EIATTR_SPARSE_MMA_MASK
	.align		4
.L_72:
        /*0018*/ 	.byte	0x03, 0x50
        /*001a*/ 	.short	0x0000


	//----- nvinfo : EIATTR_MAXREG_COUNT
	.align		4
        /*001c*/ 	.byte	0x03, 0x1b
        /*001e*/ 	.short	0x00ff


	//----- nvinfo : EIATTR_EXTERNS
	.align		4
        /*0020*/ 	.byte	0x04, 0x0f
        /*0022*/ 	.short	(.L_74 - .L_73)


	//   ....[0]....
	.align		4
.L_73:
        /*0024*/ 	.word	index@(vprintf)


	//----- nvinfo : EIATTR_MERCURY_ISA_VERSION
	.align		4
.L_74:
        /*0028*/ 	.byte	0x03, 0x5f
        /*002a*/ 	.short	0x0101


	//----- nvinfo : EIATTR_VRC_CTA_INIT_COUNT
	.align		4
        /*002c*/ 	.byte	0x02, 0x4a
	.zero		1
	.zero		1


	//----- nvinfo : EIATTR_SYSCALL_OFFSETS
	.align		4
        /*0030*/ 	.byte	0x04, 0x46
        /*0032*/ 	.short	(.L_76 - .L_75)


	//   ....[0]....
.L_75:
        /*0034*/ 	.word	0x00000240


	//----- nvinfo : EIATTR_EXIT_INSTR_OFFSETS
	.align		4
.L_76:
        /*0038*/ 	.byte	0x04, 0x1c
        /*003a*/ 	.short	(.L_78 - .L_77)


	//   ....[0]....
.L_77:
        /*003c*/ 	.word	0x00000250


	//----- nvinfo : EIATTR_CBANK_PARAM_SIZE
	.align		4
.L_78:
        /*0040*/ 	.byte	0x03, 0x19
        /*0042*/ 	.short	0x0008


	//----- nvinfo : EIATTR_PARAM_CBANK
	.align		4
        /*0044*/ 	.byte	0x04, 0x0a
        /*0046*/ 	.short	(.L_80 - .L_79)
	.align		4
.L_79:
        /*0048*/ 	.word	index@(.nv.constant0._Z28unique_gid_calculation_3d_3dPi)
        /*004c*/ 	.short	0x0380
        /*004e*/ 	.short	0x0008


	//----- nvinfo : EIATTR_SW_WAR
	.align		4
.L_80:
        /*0050*/ 	.byte	0x04, 0x36
        /*0052*/ 	.short	(.L_82 - .L_81)
.L_81:
        /*0054*/ 	.word	0x00000008
.L_82:


//--------------------- .nv.info._Z25unique_gid_calculation_3dPi --------------------------
	.section	.nv.info._Z25unique_gid_calculation_3dPi,"",@"SHT_CUDA_INFO"
	.sectionflags	@""
	.align	4


	//----- nvinfo : EIATTR_CUDA_API_VERSION
	.align		4
        /*0000*/ 	.byte	0x04, 0x37
        /*0002*/ 	.short	(.L_84 - .L_83)
.L_83:
        /*0004*/ 	.word	0x00000082


	//----- nvinfo : EIATTR_KPARAM_INFO
	.align		4
.L_84:
        /*0008*/ 	.byte	0x04, 0x17
        /*000a*/ 	.short	(.L_86 - .L_85)
.L_85:
        /*000c*/ 	.word	0x00000000
        /*0010*/ 	.short	0x0000
        /*0012*/ 	.short	0x0000
        /*0014*/ 	.byte	0x00, 0xf5, 0x21, 0x00


	//----- nvinfo : EIATTR_SPARSE_MMA_MASK
	.align		4
.L_86:
        /*0018*/ 	.byte	0x03, 0x50
        /*001a*/ 	.short	0x0000


	//----- nvinfo : EIATTR_MAXREG_COUNT
	.align		4
        /*001c*/ 	.byte	0x03, 0x1b
        /*001e*/ 	.short	0x00ff


	//----- nvinfo : EIATTR_EXTERNS
	.align		4
        /*0020*/ 	.byte	0x04, 0x0f
        /*0022*/ 	.short	(.L_88 - .L_87)


	//   ....[0]....
	.align		4
.L_87:
        /*0024*/ 	.word	index@(vprintf)


	//----- nvinfo : EIATTR_MERCURY_ISA_VERSION
	.align		4
.L_88:
        /*0028*/ 	.byte	0x03, 0x5f
        /*002a*/ 	.short	0x0101


	//----- nvinfo : EIATTR_VRC_CTA_INIT_COUNT
	.align		4
        /*002c*/ 	.byte	0x02, 0x4a
	.zero		1
	.zero		1


	//----- nvinfo : EIATTR_SYSCALL_OFFSETS
	.align		4
        /*0030*/ 	.byte	0x04, 0x46
        /*0032*/ 	.short	(.L_90 - .L_89)


	//   ....[0]....
.L_89:
        /*0034*/ 	.word	0x00000190


	//----- nvinfo : EIATTR_EXIT_INSTR_OFFSETS
	.align		4
.L_90:
        /*0038*/ 	.byte	0x04, 0x1c
        /*003a*/ 	.short	(.L_92 - .L_91)


	//   ....[0]....
.L_91:
        /*003c*/ 	.word	0x000001a0


	//----- nvinfo : EIATTR_CBANK_PARAM_SIZE
	.align		4
.L_92:
        /*0040*/ 	.byte	0x03, 0x19
        /*0042*/ 	.short	0x0008


	//----- nvinfo : EIATTR_PARAM_CBANK
	.align		4
        /*0044*/ 	.byte	0x04, 0x0a
        /*0046*/ 	.short	(.L_94 - .L_93)
	.align		4
.L_93:
        /*0048*/ 	.word	index@(.nv.constant0._Z25unique_gid_calculation_3dPi)
        /*004c*/ 	.short	0x0380
        /*004e*/ 	.short	0x0008


	//----- nvinfo : EIATTR_SW_WAR
	.align		4
.L_94:
        /*0050*/ 	.byte	0x04, 0x36
        /*0052*/ 	.short	(.L_96 - .L_95)
.L_95:
        /*0054*/ 	.word	0x00000008
.L_96:


//--------------------- .nv.info._Z28unique_gid_calculation_2d_2dPi --------------------------
	.section	.nv.info._Z28unique_gid_calculation_2d_2dPi,"",@"SHT_CUDA_INFO"
	.sectionflags	@""
	.align	4


	//----- nvinfo : EIATTR_CUDA_API_VERSION
	.align		4
        /*0000*/ 	.byte	0x04, 0x37
        /*0002*/ 	.short	(.L_98 - .L_97)
.L_97:
        /*0004*/ 	.word	0x00000082


	//----- nvinfo : EIATTR_KPARAM_INFO
	.align		4
.L_98:
        /*0008*/ 	.byte	0x04, 0x17
        /*000a*/ 	.short	(.L_100 - .L_99)
.L_99:
        /*000c*/ 	.word	0x00000000
        /*0010*/ 	.short	0x0000
        /*0012*/ 	.short	0x0000
        /*0014*/ 	.byte	0x00, 0xf5, 0x21, 0x00


	//----- nvinfo : EIATTR_SPARSE_MMA_MASK
	.align		4
.L_100:
        /*0018*/ 	.byte	0x03, 0x50
        /*001a*/ 	.short	0x0000


	//----- nvinfo : EIATTR_MAXREG_COUNT
	.align		4
        /*001c*/ 	.byte	0x03, 0x1b
        /*001e*/ 	.short	0x00ff


	//----- nvinfo : EIATTR_EXTERNS
	.align		4
        /*0020*/ 	.byte	0x04, 0x0f
        /*0022*/ 	.short	(.L_102 - .L_101)


	//   ....[0]....
	.align		4
.L_101:
        /*0024*/ 	.word	index@(vprintf)


	//----- nvinfo : EIATTR_MERCURY_ISA_VERSION
	.align		4
.L_102:
        /*0028*/ 	.byte	0x03, 0x5f
        /*002a*/ 	.short	0x0101


	//----- nvinfo : EIATTR_VRC_CTA_INIT_COUNT
	.align		4
        /*002c*/ 	.byte	0x02, 0x4a
	.zero		1
	.zero		1


	//----- nvinfo : EIATTR_SYSCALL_OFFSETS
	.align		4
        /*0030*/ 	.byte	0x04, 0x46
        /*0032*/ 	.short	(.L_104 - .L_103)


	//   ....[0]....
.L_103:
        /*0034*/ 	.word	0x000001b0


	//----- nvinfo : EIATTR_EXIT_INSTR_OFFSETS
	.align		4
.L_104:
        /*0038*/ 	.byte	0x04, 0x1c
        /*003a*/ 	.short	(.L_106 - .L_105)


	//   ....[0]....
.L_105:
        /*003c*/ 	.word	0x000001c0


	//----- nvinfo : EIATTR_CBANK_PARAM_SIZE
	.align		4
.L_106:
        /*0040*/ 	.byte	0x03, 0x19
        /*0042*/ 	.short	0x0008


	//----- nvinfo : EIATTR_PARAM_CBANK
	.align		4
        /*0044*/ 	.byte	0x04, 0x0a
        /*0046*/ 	.short	(.L_108 - .L_107)
	.align		4
.L_107:
        /*0048*/ 	.word	index@(.nv.constant0._Z28unique_gid_calculation_2d_2dPi)
        /*004c*/ 	.short	0x0380
        /*004e*/ 	.short	0x0008


	//----- nvinfo : EIATTR_SW_WAR
	.align		4
.L_108:
        /*0050*/ 	.byte	0x04, 0x36
        /*0052*/ 	.short	(.L_110 - .L_109)
.L_109:
        /*0054*/ 	.word	0x00000008
.L_110:


//--------------------- .nv.info._Z25unique_gid_calculation_2dPi --------------------------
	.section	.nv.info._Z25unique_gid_calculation_2dPi,"",@"SHT_CUDA_INFO"
	.sectionflags	@""
	.align	4


	//----- nvinfo : EIATTR_CUDA_API_VERSION
	.align		4
        /*0000*/ 	.byte	0x04, 0x37
        /*0002*/ 	.short	(.L_112 - .L_111)
.L_111:
        /*0004*/ 	.word	0x00000082


	//----- nvinfo : EIATTR_KPARAM_INFO
	.align		4
.L_112:
        /*0008*/ 	.byte	0x04, 0x17
        /*000a*/ 	.short	(.L_114 - .L_113)
.L_113:
        /*000c*/ 	.word	0x00000000
        /*0010*/ 	.short	0x0000
        /*0012*/ 	.short	0x0000
        /*0014*/ 	.byte	0x00, 0xf5, 0x21, 0x00


	//----- nvinfo : EIATTR_SPARSE_MMA_MASK
	.align		4
.L_114:
        /*0018*/ 	.byte	0x03, 0x50
        /*001a*/ 	.short	0x0000


	//----- nvinfo : EIATTR_MAXREG_COUNT
	.align		4
        /*001c*/ 	.byte	0x03, 0x1b
        /*001e*/ 	.short	0x00ff


	//----- nvinfo : EIATTR_EXTERNS
	.align		4
        /*0020*/ 	.byte	0x04, 0x0f
        /*0022*/ 	.short	(.L_116 - .L_115)


	//   ....[0]....
	.align		4
.L_115:
        /*0024*/ 	.word	index@(vprintf)


	//----- nvinfo : EIATTR_MERCURY_ISA_VERSION
	.align		4
.L_116:
        /*0028*/ 	.byte	0x03, 0x5f
        /*002a*/ 	.short	0x0101


	//----- nvinfo : EIATTR_VRC_CTA_INIT_COUNT
	.align		4
        /*002c*/ 	.byte	0x02, 0x4a
	.zero		1
	.zero		1


	//----- nvinfo : EIATTR_SYSCALL_OFFSETS
	.align		4
        /*0030*/ 	.byte	0x04, 0x46
        /*0032*/ 	.short	(.L_118 - .L_117)


	//   ....[0]....
.L_117:
        /*0034*/ 	.word	0x00000180


	//----- nvinfo : EIATTR_EXIT_INSTR_OFFSETS
	.align		4
.L_118:
        /*0038*/ 	.byte	0x04, 0x1c
        /*003a*/ 	.short	(.L_120 - .L_119)


	//   ....[0]....
.L_119:
        /*003c*/ 	.word	0x00000190


	//----- nvinfo : EIATTR_CBANK_PARAM_SIZE
	.align		4
.L_120:
        /*0040*/ 	.byte	0x03, 0x19
        /*0042*/ 	.short	0x0008


	//----- nvinfo : EIATTR_PARAM_CBANK
	.align		4
        /*0044*/ 	.byte	0x04, 0x0a
        /*0046*/ 	.short	(.L_122 - .L_121)
	.align		4
.L_121:
        /*0048*/ 	.word	index@(.nv.constant0._Z25unique_gid_calculation_2dPi)
        /*004c*/ 	.short	0x0380
        /*004e*/ 	.short	0x0008


	//----- nvinfo : EIATTR_SW_WAR
	.align		4
.L_122:
        /*0050*/ 	.byte	0x04, 0x36
        /*0052*/ 	.short	(.L_124 - .L_123)
.L_123:
        /*0054*/ 	.word	0x00000008
.L_124:


//--------------------- .nv.info._Z22unique_gid_calculationPi --------------------------
	.section	.nv.info._Z22unique_gid_calculationPi,"",@"SHT_CUDA_INFO"
	.sectionflags	@""
	.align	4


	//----- nvinfo : EIATTR_CUDA_API_VERSION
	.align		4
        /*0000*/ 	.byte	0x04, 0x37
        /*0002*/ 	.short	(.L_126 - .L_125)
.L_125:
        /*0004*/ 	.word	0x00000082


	//----- nvinfo : EIATTR_KPARAM_INFO
	.align		4
.L_126:
        /*0008*/ 	.byte	0x04, 0x17
        /*000a*/ 	.short	(.L_128 - .L_127)
.L_127:
        /*000c*/ 	.word	0x00000000
        /*0010*/ 	.short	0x0000
        /*0012*/ 	.short	0x0000
        /*0014*/ 	.byte	0x00, 0xf5, 0x21, 0x00


	//----- nvinfo : EIATTR_SPARSE_MMA_MASK
	.align		4
.L_128:
        /*0018*/ 	.byte	0x03, 0x50
        /*001a*/ 	.short	0x0000


	//----- nvinfo : EIATTR_MAXREG_COUNT
	.align		4
        /*001c*/ 	.byte	0x03, 0x1b
        /*001e*/ 	.short	0x00ff


	//----- nvinfo : EIATTR_EXTERNS
	.align		4
        /*0020*/ 	.byte	0x04, 0x0f
        /*0022*/ 	.short	(.L_130 - .L_129)


	//   ....[0]....
	.align		4
.L_129:
        /*0024*/ 	.word	index@(vprintf)


	//----- nvinfo : EIATTR_MERCURY_ISA_VERSION
	.align		4
.L_130:
        /*0028*/ 	.byte	0x03, 0x5f
        /*002a*/ 	.short	0x0101


	//----- nvinfo : EIATTR_VRC_CTA_INIT_COUNT
	.align		4
        /*002c*/ 	.byte	0x02, 0x4a
	.zero		1
	.zero		1


	//----- nvinfo : EIATTR_SYSCALL_OFFSETS
	.align		4
        /*0030*/ 	.byte	0x04, 0x46
        /*0032*/ 	.short	(.L_132 - .L_131)


	//   ....[0]....
.L_131:
        /*0034*/ 	.word	0x00000150


	//----- nvinfo : EIATTR_EXIT_INSTR_OFFSETS
	.align		4
.L_132:
        /*0038*/ 	.byte	0x04, 0x1c
        /*003a*/ 	.short	(.L_134 - .L_133)


	//   ....[0]....
.L_133:
        /*003c*/ 	.word	0x00000160


	//----- nvinfo : EIATTR_CBANK_PARAM_SIZE
	.align		4
.L_134:
        /*0040*/ 	.byte	0x03, 0x19
        /*0042*/ 	.short	0x0008


	//----- nvinfo : EIATTR_PARAM_CBANK
	.align		4
        /*0044*/ 	.byte	0x04, 0x0a
        /*0046*/ 	.short	(.L_136 - .L_135)
	.align		4
.L_135:
        /*0048*/ 	.word	index@(.nv.constant0._Z22unique_gid_calculationPi)
        /*004c*/ 	.short	0x0380
        /*004e*/ 	.short	0x0008


	//----- nvinfo : EIATTR_SW_WAR
	.align		4
.L_136:
        /*0050*/ 	.byte	0x04, 0x36
        /*0052*/ 	.short	(.L_138 - .L_137)
.L_137:
        /*0054*/ 	.word	0x00000008
.L_138:


//--------------------- .nv.info._Z25unique_idx_calc_threadIdxPi --------------------------
	.section	.nv.info._Z25unique_idx_calc_threadIdxPi,"",@"SHT_CUDA_INFO"
	.sectionflags	@""
	.align	4


	//----- nvinfo : EIATTR_CUDA_API_VERSION
	.align		4
        /*0000*/ 	.byte	0x04, 0x37
        /*0002*/ 	.short	(.L_140 - .L_139)
.L_139:
        /*0004*/ 	.word	0x00000082


	//----- nvinfo : EIATTR_KPARAM_INFO
	.align		4
.L_140:
        /*0008*/ 	.byte	0x04, 0x17
        /*000a*/ 	.short	(.L_142 - .L_141)
.L_141:
        /*000c*/ 	.word	0x00000000
        /*0010*/ 	.short	0x0000
        /*0012*/ 	.short	0x0000
        /*0014*/ 	.byte	0x00, 0xf5, 0x21, 0x00


	//----- nvinfo : EIATTR_SPARSE_MMA_MASK
	.align		4
.L_142:
        /*0018*/ 	.byte	0x03, 0x50
        /*001a*/ 	.short	0x0000


	//----- nvinfo : EIATTR_MAXREG_COUNT
	.align		4
        /*001c*/ 	.byte	0x03, 0x1b
        /*001e*/ 	.short	0x00ff


	//----- nvinfo : EIATTR_EXTERNS
	.align		4
        /*0020*/ 	.byte	0x04, 0x0f
        /*0022*/ 	.short	(.L_144 - .L_143)


	//   ....[0]....
	.align		4
.L_143:
        /*0024*/ 	.word	index@(vprintf)


	//----- nvinfo : EIATTR_MERCURY_ISA_VERSION
	.align		4
.L_144:
        /*0028*/ 	.byte	0x03, 0x5f
        /*002a*/ 	.short	0x0101


	//----- nvinfo : EIATTR_VRC_CTA_INIT_COUNT
	.align		4
        /*002c*/ 	.byte	0x02, 0x4a
	.zero		1
	.zero		1


	//----- nvinfo : EIATTR_SYSCALL_OFFSETS
	.align		4
        /*0030*/ 	.byte	0x04, 0x46
        /*0032*/ 	.short	(.L_146 - .L_145)


	//   ....[0]....
.L_145:
        /*0034*/ 	.word	0x00000120


	//----- nvinfo : EIATTR_EXIT_INSTR_OFFSETS
	.align		4
.L_146:
        /*0038*/ 	.byte	0x04, 0x1c
        /*003a*/ 	.short	(.L_148 - .L_147)


	//   ....[0]....
.L_147:
        /*003c*/ 	.word	0x00000130


	//----- nvinfo : EIATTR_CBANK_PARAM_SIZE
	.align		4
.L_148:
        /*0040*/ 	.byte	0x03, 0x19
        /*0042*/ 	.short	0x0008


	//----- nvinfo : EIATTR_PARAM_CBANK
	.align		4
        /*0044*/ 	.byte	0x04, 0x0a
        /*0046*/ 	.short	(.L_150 - .L_149)
	.align		4
.L_149:
        /*0048*/ 	.word	index@(.nv.constant0._Z25unique_idx_calc_threadIdxPi)
        /*004c*/ 	.short	0x0380
        /*004e*/ 	.short	0x0008


	//----- nvinfo : EIATTR_SW_WAR
	.align		4
.L_150:
        /*0050*/ 	.byte	0x04, 0x36
        /*0052*/ 	.short	(.L_152 - .L_151)
.L_151:
        /*0054*/ 	.word	0x00000008
.L_152:


//--------------------- .nv.info._Z10hello_cudav  --------------------------
	.section	.nv.info._Z10hello_cudav,"",@"SHT_CUDA_INFO"
	.sectionflags	@""
	.align	4


	//----- nvinfo : EIATTR_CUDA_API_VERSION
	.align		4
        /*0000*/ 	.byte	0x04, 0x37
        /*0002*/ 	.short	(.L_154 - .L_153)
.L_153:
        /*0004*/ 	.word	0x00000082


	//----- nvinfo : EIATTR_SPARSE_MMA_MASK
	.align		4
.L_154:
        /*0008*/ 	.byte	0x03, 0x50
        /*000a*/ 	.short	0x0000


	//----- nvinfo : EIATTR_MAXREG_COUNT
	.align		4
        /*000c*/ 	.byte	0x03, 0x1b
        /*000e*/ 	.short	0x00ff


	//----- nvinfo : EIATTR_EXTERNS
	.align		4
        /*0010*/ 	.byte	0x04, 0x0f
        /*0012*/ 	.short	(.L_156 - .L_155)


	//   ....[0]....
	.align		4
.L_155:
        /*0014*/ 	.word	index@(vprintf)


	//----- nvinfo : EIATTR_MERCURY_ISA_VERSION
	.align		4
.L_156:
        /*0018*/ 	.byte	0x03, 0x5f
        /*001a*/ 	.short	0x0101


	//----- nvinfo : EIATTR_VRC_CTA_INIT_COUNT
	.align		4
        /*001c*/ 	.byte	0x02, 0x4a
	.zero		1
	.zero		1


	//----- nvinfo : EIATTR_SYSCALL_OFFSETS
	.align		4
        /*0020*/ 	.byte	0x04, 0x46
        /*0022*/ 	.short	(.L_158 - .L_157)


	//   ....[0]....
.L_157:
        /*0024*/ 	.word	0x00000150


	//----- nvinfo : EIATTR_EXIT_INSTR_OFFSETS
	.align		4
.L_158:
        /*0028*/ 	.byte	0x04, 0x1c
        /*002a*/ 	.short	(.L_160 - .L_159)


	//   ....[0]....
.L_159:
        /*002c*/ 	.word	0x00000160


	//----- nvinfo : EIATTR_SW_WAR
	.align		4
.L_160:
        /*0030*/ 	.byte	0x04, 0x36
        /*0032*/ 	.short	(.L_162 - .L_161)
.L_161:
        /*0034*/ 	.word	0x00000008
.L_162:


//--------------------- .nv.callgraph             --------------------------
	.section	.nv.callgraph,"",@"SHT_CUDA_CALLGRAPH"
	.align	4
	.sectionentsize	8
	.align		4
        /*0000*/ 	.word	0x00000000
	.align		4
        /*0004*/ 	.word	0xffffffff
	.align		4
        /*0008*/ 	.word	index@(_Z28unique_gid_calculation_3d_3dPi)
	.align		4
        /*000c*/ 	.word	index@(vprintf)
	.align		4
        /*0010*/ 	.word	index@(_Z25unique_gid_calculation_3dPi)
	.align		4
        /*0014*/ 	.word	index@(vprintf)
	.align		4
        /*0018*/ 	.word	index@(_Z28unique_gid_calculation_2d_2dPi)
	.align		4
        /*001c*/ 	.word	index@(vprintf)
	.align		4
        /*0020*/ 	.word	index@(_Z25unique_gid_calculation_2dPi)
	.align		4
        /*0024*/ 	.word	index@(vprintf)
	.align		4
        /*0028*/ 	.word	index@(_Z22unique_gid_calculationPi)
	.align		4
        /*002c*/ 	.word	index@(vprintf)
	.align		4
        /*0030*/ 	.word	index@(_Z25unique_idx_calc_threadIdxPi)
	.align		4
        /*0034*/ 	.word	index@(vprintf)
	.align		4
        /*0038*/ 	.word	index@(_Z10hello_cudav)
	.align		4
        /*003c*/ 	.word	index@(vprintf)
	.align		4
        /*0040*/ 	.word	0x00000000
	.align		4
        /*0044*/ 	.word	0xfffffffe
	.align		4
        /*0048*/ 	.word	0x00000000
	.align		4
        /*004c*/ 	.word	0xfffffffd
	.align		4
        /*0050*/ 	.word	0x00000000
	.align		4
        /*0054*/ 	.word	0xfffffffc


//--------------------- .nv.constant4             --------------------------
	.section	.nv.constant4,"a",@progbits
	.align	8
	.align		8
.nv.constant4:
        /*0000*/ 	.dword	$str
	.align		8
        /*0008*/ 	.dword	$str$1
	.align		8
        /*0010*/ 	.dword	$str$2
	.align		8
        /*0018*/ 	.dword	$str$3
	.align		8
        /*0020*/ 	.dword	$str$4
	.align		8
        /*0028*/ 	.dword	vprintf


//--------------------- .text._Z13sum_array_gpuPiS_S_i --------------------------
	.section	.text._Z13sum_array_gpuPiS_S_i,"ax",@progbits
	.align	128
        .global         _Z13sum_array_gpuPiS_S_i
        .type           _Z13sum_array_gpuPiS_S_i,@function
        .size           _Z13sum_array_gpuPiS_S_i,(.L_x_15 - _Z13sum_array_gpuPiS_S_i)
        .other          _Z13sum_array_gpuPiS_S_i,@"STO_CUDA_ENTRY STV_DEFAULT"
_Z13sum_array_gpuPiS_S_i:
.text._Z13sum_array_gpuPiS_S_i:
[----:B------:R-:W-:Y:S01]  /*0000*/  LDC R1, c[0x0][0x37c] ;  /* 0x0000df00ff017b82 */ /* 0x000fe20000000800 */
[----:B------:R-:W0:Y:S07]  /*0010*/  S2R R0, SR_TID.X ;  /* 0x0000000000007919 */ /* 0x000e2e0000002100 */
[----:B------:R-:W0:Y:S01]  /*0020*/  S2UR UR4, SR_CTAID.X ;  /* 0x00000000000479c3 */ /* 0x000e220000002500 */
[----:B------:R-:W1:Y:S07]  /*0030*/  LDCU UR5, c[0x0][0x398] ;  /* 0x00007300ff0577ac */ /* 0x000e6e0008000800 */
[----:B------:R-:W0:Y:S02]  /*0040*/  LDC R9, c[0x0][0x360] ;  /* 0x0000d800ff097b82 */ /* 0x000e240000000800 */
[----:B0-----:R-:W-:-:S05]  /*0050*/  IMAD R9, R9, UR4, R0 ;  /* 0x0000000409097c24 */ /* 0x001fca000f8e0200 */
[----:B-1----:R-:W-:-:S13]  /*0060*/  ISETP.GE.AND P0, PT, R9, UR5, PT ;  /* 0x0000000509007c0c */ /* 0x002fda000bf06270 */
[----:B------:R-:W-:Y:S05]  /*0070*/  @P0 EXIT ;  /* 0x000000000000094d */ /* 0x000fea0003800000 */
[----:B------:R-:W0:Y:S01]  /*0080*/  LDC.64 R2, c[0x0][0x380] ;  /* 0x0000e000ff027b82 */ /* 0x000e220000000a00 */
[----:B------:R-:W1:Y:S07]  /*0090*/  LDCU.64 UR4, c[0x0][0x358] ;  /* 0x00006b00ff0477ac */ /* 0x000e6e0008000a00 */
[----:B------:R-:W2:Y:S08]  /*00a0*/  LDC.64 R4, c[0x0][0x388] ;  /* 0x0000e200ff047b82 */ /* 0x000eb00000000a00 */
[----:B------:R-:W3:Y:S01]  /*00b0*/  LDC.64 R6, c[0x0][0x390] ;  /* 0x0000e400ff067b82 */ /* 0x000ee20000000a00 */
[----:B0-----:R-:W-:-:S06]  /*00c0*/  IMAD.WIDE R2, R9, 0x4, R2 ;  /* 0x0000000409027825 */ /* 0x001fcc00078e0202 */
[----:B-1----:R-:W4:Y:S01]  /*00d0*/  LDG.E R2, desc[UR4][R2.64] ;  /* 0x0000000402027981 */ /* 0x002f22000c1e1900 */
[----:B--2---:R-:W-:-:S06]  /*00e0*/  IMAD.WIDE R4, R9, 0x4, R4 ;  /* 0x0000000409047825 */ /* 0x004fcc00078e0204 */
[----:B------:R-:W4:Y:S01]  /*00f0*/  LDG.E R5, desc[UR4][R4.64] ;  /* 0x0000000404057981 */ /* 0x000f22000c1e1900 */
[----:B---3--:R-:W-:Y:S01]  /*0100*/  IMAD.WIDE R6, R9, 0x4, R6 ;  /* 0x0000000409067825 */ /* 0x008fe200078e0206 */
[----:B----4-:R-:W-:-:S05]  /*0110*/  IADD3 R9, PT, PT, R2, R5, RZ ;  /* 0x0000000502097210 */ /* 0x010fca0007ffe0ff */
[----:B------:R-:W-:Y:S01]  /*0120*/  STG.E desc[UR4][R6.64], R9 ;  /* 0x0000000906007986 */ /* 0x000fe2000c101904 */
[----:B------:R-:W-:Y:S05]  /*0130*/  EXIT ;  /* 0x000000000000794d */ /* 0x000fea0003800000 */
.L_x_0:
[----:B------:R-:W-:-:S00]  /*0140*/  BRA `(.L_x_0) ;  /* 0xfffffffc00fc7947 */ /* 0x000fc0000383ffff */
[----:B------:R-:W-:-:S00]  /*0150*/  NOP ;  /* 0x0000000000007918 */ /* 0x000fc00000000000 */
        /* <DEDUP_REMOVED lines=10> */
.L_x_15:


//--------------------- .text._Z28unique_gid_calculation_3d_3dPi --------------------------
	.section	.text._Z28unique_gid_calculation_3d_3dPi,"ax",@progbits
	.align	128
        .global         _Z28unique_gid_calculation_3d_3dPi
        .type           _Z28unique_gid_calculation_3d_3dPi,@function
        .size           _Z28unique_gid_calculation_3d_3dPi,(.L_x_16 - _Z28unique_gid_calculation_3d_3dPi)
        .other          _Z28unique_gid_calculation_3d_3dPi,@"STO_CUDA_ENTRY STV_DEFAULT"
_Z28unique_gid_calculation_3d_3dPi:
.text._Z28unique_gid_calculation_3d_3dPi:
[----:B------:R-:W0:Y:S01]  /*0000*/  LDC R1, c[0x0][0x37c] ;  /* 0x0000df00ff017b82 */ /* 0x000e220000000800 */
[----:B------:R-:W1:Y:S01]  /*0010*/  S2R R14, SR_CTAID.Z ;  /* 0x00000000000e7919 */ /* 0x000e620000002700 */
[----:B------:R-:W2:Y:S06]  /*0020*/  LDCU UR8, c[0x0][0x2fc] ;  /* 0x00005f80ff0877ac */ /* 0x000eac0008000800 */
[----:B------:R-:W3:Y:S01]  /*0030*/  LDC.64 R2, c[0x0][0x380] ;  /* 0x0000e000ff027b82 */ /* 0x000ee20000000a00 */
[----:B0-----:R-:W-:Y:S01]  /*0040*/  IADD3 R1, PT, PT, R1, -0x20, RZ ;  /* 0xffffffe001017810 */ /* 0x001fe20007ffe0ff */
[----:B------:R-:W0:Y:S01]  /*0050*/  S2R R15, SR_TID.X ;  /* 0x00000000000f7919 */ /* 0x000e220000002100 */
[----:B------:R-:W4:Y:S01]  /*0060*/  LDCU UR9, c[0x0][0x360] ;  /* 0x00006c00ff0977ac */ /* 0x000f220008000800 */
[----:B------:R-:W0:Y:S01]  /*0070*/  S2R R8, SR_TID.Y ;  /* 0x0000000000087919 */ /* 0x000e220000002200 */
[----:B------:R-:W4:Y:S01]  /*0080*/  LDCU UR4, c[0x0][0x364] ;  /* 0x00006c80ff0477ac */ /* 0x000f220008000800 */
[----:B------:R-:W1:Y:S01]  /*0090*/  S2R R13, SR_CTAID.Y ;  /* 0x00000000000d7919 */ /* 0x000e620000002600 */
[----:B------:R-:W5:Y:S01]  /*00a0*/  LDCU UR5, c[0x0][0x368] ;  /* 0x00006d00ff0577ac */ /* 0x000f620008000800 */
[----:B------:R-:W2:Y:S01]  /*00b0*/  S2R R9, SR_TID.Z ;  /* 0x0000000000097919 */ /* 0x000ea20000002300 */
[----:B------:R-:W3:Y:S01]  /*00c0*/  LDCU UR10, c[0x0][0x370] ;  /* 0x00006e00ff0a77ac */ /* 0x000ee20008000800 */
[----:B------:R-:W3:Y:S01]  /*00d0*/  S2R R12, SR_CTAID.X ;  /* 0x00000000000c7919 */ /* 0x000ee20000002500 */
[----:B------:R-:W1:Y:S01]  /*00e0*/  LDCU UR11, c[0x0][0x374] ;  /* 0x00006e80ff0b77ac */ /* 0x000e620008000800 */
[----:B------:R-:W3:Y:S01]  /*00f0*/  LDCU.64 UR6, c[0x0][0x358] ;  /* 0x00006b00ff0677ac */ /* 0x000ee20008000a00 */
[----:B----4-:R-:W-:-:S04]  /*0100*/  UIMAD UR4, UR9, UR4, URZ ;  /* 0x00000004090472a4 */ /* 0x010fc8000f8e02ff */
[----:B-----5:R-:W-:Y:S01]  /*0110*/  UIMAD UR5, UR4, UR5, URZ ;  /* 0x00000005040572a4 */ /* 0x020fe2000f8e02ff */
[----:B0-----:R-:W-:Y:S02]  /*0120*/  IMAD R0, R8, UR9, R15 ;  /* 0x0000000908007c24 */ /* 0x001fe4000f8e020f */
[----:B-1----:R-:W-:Y:S02]  /*0130*/  IMAD R5, R14, UR11, R13 ;  /* 0x0000000b0e057c24 */ /* 0x002fe4000f8e020d */
[----:B--2---:R-:W-:Y:S02]  /*0140*/  IMAD R0, R9, UR4, R0 ;  /* 0x0000000409007c24 */ /* 0x004fe4000f8e0200 */
[----:B---3--:R-:W-:-:S04]  /*0150*/  IMAD R5, R5, UR10, R12 ;  /* 0x0000000a05057c24 */ /* 0x008fc8000f8e020c */
[----:B------:R-:W-:-:S04]  /*0160*/  IMAD R10, R5, UR5, R0 ;  /* 0x00000005050a7c24 */ /* 0x000fc8000f8e0200 */
[----:B------:R-:W-:-:S05]  /*0170*/  IMAD.WIDE R2, R10, 0x4, R2 ;  /* 0x000000040a027825 */ /* 0x000fca00078e0202 */
[----:B------:R-:W2:Y:S01]  /*0180*/  LDG.E R11, desc[UR6][R2.64] ;  /* 0x00000006020b7981 */ /* 0x000ea2000c1e1900 */
[----:B------:R-:W-:Y:S01]  /*0190*/  MOV R0, 0x28 ;  /* 0x0000002800007802 */ /* 0x000fe20000000f00 */
[----:B------:R-:W0:Y:S02]  /*01a0*/  LDCU UR4, c[0x0][0x2f8] ;  /* 0x00005f00ff0477ac */ /* 0x000e240008000800 */
[----:B------:R1:W-:Y:S01]  /*01b0*/  STL.128 [R1], R12 ;  /* 0x0000000c01007387 */ /* 0x0003e20000100c00 */
[----:B------:R1:W3:Y:S01]  /*01c0*/  LDC.64 R16, c[0x4][R0] ;  /* 0x0100000000107b82 */ /* 0x0002e20000000a00 */
[----:B------:R-:W4:Y:S01]  /*01d0*/  LDCU.64 UR6, c[0x4][0x20] ;  /* 0x01000400ff0677ac */ /* 0x000f220008000a00 */
[----:B0-----:R-:W-:Y:S02]  /*01e0*/  IADD3 R6, P0, PT, R1, UR4, RZ ;  /* 0x0000000401067c10 */ /* 0x001fe4000ff1e0ff */
[----:B----4-:R-:W-:Y:S02]  /*01f0*/  MOV R4, UR6 ;  /* 0x0000000600047c02 */ /* 0x010fe40008000f00 */
[----:B------:R-:W-:-:S02]  /*0200*/  MOV R5, UR7 ;  /* 0x0000000700057c02 */ /* 0x000fc40008000f00 */
[----:B------:R-:W-:Y:S01]  /*0210*/  IADD3.X R7, PT, PT, RZ, UR8, RZ, P0, !PT ;  /* 0x00000008ff077c10 */ /* 0x000fe200087fe4ff */
[----:B--23--:R1:W-:Y:S06]  /*0220*/  STL.128 [R1+0x10], R8 ;  /* 0x0000100801007387 */ /* 0x00c3ec0000100c00 */
[----:B------:R-:W-:-:S07]  /*0230*/  LEPC R20, `(.L_x_1) ;  /* 0x000000001014794e */ /* 0x000fce0000000000 */
[----:B-1----:R-:W-:Y:S05]  /*0240*/  CALL.ABS.NOINC R16 ;  /* 0x0000000010007343 */ /* 0x002fea0003c00000 */
.L_x_1:
[----:B------:R-:W-:Y:S05]  /*0250*/  EXIT ;  /* 0x000000000000794d */ /* 0x000fea0003800000 */
.L_x_2:
        /* <DEDUP_REMOVED lines=10> */
.L_x_16:


//--------------------- .text._Z25unique_gid_calculation_3dPi --------------------------
	.section	.text._Z25unique_gid_calculation_3dPi,"ax",@progbits
	.align	128
        .global         _Z25unique_gid_calculation_3dPi
        .type           _Z25unique_gid_calculation_3dPi,@function
        .size           _Z25unique_gid_calculation_3dPi,(.L_x_17 - _Z25unique_gid_calculation_3dPi)
        .other          _Z25unique_gid_calculation_3dPi,@"STO_CUDA_ENTRY STV_DEFAULT"
_Z25unique_gid_calculation_3dPi:
.text._Z25unique_gid_calculation_3dPi:
[----:B------:R-:W0:Y:S01]  /*0000*/  LDC R1, c[0x0][0x37c] ;  /* 0x0000df00ff017b82 */ /* 0x000e220000000800 */
[----:B------:R-:W1:Y:S01]  /*0010*/  S2R R11, SR_TID.Z ;  /* 0x00000000000b7919 */ /* 0x000e620000002300 */
[----:B------:R-:W2:Y:S06]  /*0020*/  LDCU UR6, c[0x0][0x2fc] ;  /* 0x00005f80ff0677ac */ /* 0x000eac0008000800 */
[----:B------:R-:W3:Y:S01]  /*0030*/  LDC.64 R2, c[0x0][0x380] ;  /* 0x0000e000ff027b82 */ /* 0x000ee20000000a00 */
[----:B0-----:R-:W-:Y:S01]  /*0040*/  VIADD R1, R1, 0xfffffff0 ;  /* 0xfffffff001017836 */ /* 0x001fe20000000000 */
[----:B------:R-:W1:Y:S01]  /*0050*/  S2R R0, SR_TID.Y ;  /* 0x0000000000007919 */ /* 0x000e620000002200 */
[----:B------:R-:W0:Y:S01]  /*0060*/  LDCU UR7, c[0x0][0x360] ;  /* 0x00006c00ff0777ac */ /* 0x000e220008000800 */
[----:B------:R-:W0:Y:S01]  /*0070*/  S2R R10, SR_TID.X ;  /* 0x00000000000a7919 */ /* 0x000e220000002100 */
[----:B------:R-:W1:Y:S01]  /*0080*/  LDCU UR8, c[0x0][0x364] ;  /* 0x00006c80ff0877ac */ /* 0x000e620008000800 */
[----:B------:R-:W4:Y:S01]  /*0090*/  LDCU.64 UR4, c[0x0][0x358] ;  /* 0x00006b00ff0477ac */ /* 0x000f220008000a00 */
[----:B-1----:R-:W-:Y:S01]  /*00a0*/  IMAD R11, R11, UR8, R0 ;  /* 0x000000080b0b7c24 */ /* 0x002fe2000f8e0200 */
[----:B------:R-:W1:Y:S03]  /*00b0*/  LDCU.64 UR8, c[0x4][0x18] ;  /* 0x01000300ff0877ac */ /* 0x000e660008000a00 */
[----:B0-----:R-:W-:-:S04]  /*00c0*/  IMAD R11, R11, UR7, R10 ;  /* 0x000000070b0b7c24 */ /* 0x001fc8000f8e020a */
[----:B---3--:R-:W-:-:S06]  /*00d0*/  IMAD.WIDE.U32 R2, R11, 0x4, R2 ;  /* 0x000000040b027825 */ /* 0x008fcc00078e0002 */
[----:B----4-:R-:W3:Y:S01]  /*00e0*/  LDG.E R2, desc[UR4][R2.64] ;  /* 0x0000000402027981 */ /* 0x010ee2000c1e1900 */
[----:B------:R-:W-:Y:S01]  /*00f0*/  MOV R0, 0x28 ;  /* 0x0000002800007802 */ /* 0x000fe20000000f00 */
[----:B------:R-:W0:Y:S02]  /*0100*/  LDCU UR4, c[0x0][0x2f8] ;  /* 0x00005f00ff0477ac */ /* 0x000e240008000800 */
[----:B------:R4:W-:Y:S01]  /*0110*/  STL.64 [R1], R10 ;  /* 0x0000000a01007387 */ /* 0x0009e20000100a00 */
[----:B------:R4:W3:Y:S01]  /*0120*/  LDC.64 R8, c[0x4][R0] ;  /* 0x0100000000087b82 */ /* 0x0008e20000000a00 */
[----:B-1----:R-:W-:Y:S01]  /*0130*/  IMAD.U32 R4, RZ, RZ, UR8 ;  /* 0x00000008ff047e24 */ /* 0x002fe2000f8e00ff */
[----:B------:R-:W-:Y:S02]  /*0140*/  MOV R5, UR9 ;  /* 0x0000000900057c02 */ /* 0x000fe40008000f00 */
[----:B0-----:R-:W-:-:S04]  /*0150*/  IADD3 R6, P0, PT, R1, UR4, RZ ;  /* 0x0000000401067c10 */ /* 0x001fc8000ff1e0ff */
[----:B--2---:R-:W-:Y:S01]  /*0160*/  IADD3.X R7, PT, PT, RZ, UR6, RZ, P0, !PT ;  /* 0x00000006ff077c10 */ /* 0x004fe200087fe4ff */
[----:B---3--:R4:W-:Y:S08]  /*0170*/  STL [R1+0x8], R2 ;  /* 0x0000080201007387 */ /* 0x0089f00000100800 */
[----:B------:R-:W-:-:S07]  /*0180*/  LEPC R20, `(.L_x_3) ;  /* 0x000000001014794e */ /* 0x000fce0000000000 */
[----:B----4-:R-:W-:Y:S05]  /*0190*/  CALL.ABS.NOINC R8 ;  /* 0x0000000008007343 */ /* 0x010fea0003c00000 */
.L_x_3:
[----:B------:R-:W-:Y:S05]  /*01a0*/  EXIT ;  /* 0x000000000000794d */ /* 0x000fea0003800000 */
.L_x_4:
        /* <DEDUP_REMOVED lines=13> */
.L_x_17:


//--------------------- .text._Z28unique_gid_calculation_2d_2dPi --------------------------
	.section	.text._Z28unique_gid_calculation_2d_2dPi,"ax",@progbits
	.align	128
        .global         _Z28unique_gid_calculation_2d_2dPi
        .type           _Z28unique_gid_calculation_2d_2dPi,@function
        .size           _Z28unique_gid_calculation_2d_2dPi,(.L_x_18 - _Z28unique_gid_calculation_2d_2dPi)
        .other          _Z28unique_gid_calculation_2d_2dPi,@"STO_CUDA_ENTRY STV_DEFAULT"
_Z28unique_gid_calculation_2d_2dPi:
.text._Z28unique_gid_calculation_2d_2dPi:
[----:B------:R-:W0:Y:S01]  /*0000*/  LDC R1, c[0x0][0x37c] ;  /* 0x0000df00ff017b82 */ /* 0x000e220000000800 */
[----:B------:R-:W1:Y:S01]  /*0010*/  S2R R7, SR_CTAID.Y ;  /* 0x0000000000077919 */ /* 0x000e620000002600 */
[----:B------:R-:W2:Y:S06]  /*0020*/  LDCU UR6, c[0x0][0x2fc] ;  /* 0x00005f80ff0677ac */ /* 0x000eac0008000800 */
[----:B------:R-:W3:Y:S01]  /*0030*/  LDC.64 R2, c[0x0][0x380] ;  /* 0x0000e000ff027b82 */ /* 0x000ee20000000a00 */
[----:B0-----:R-:W-:Y:S01]  /*0040*/  IADD3 R1, PT, PT, R1, -0x10, RZ ;  /* 0xfffffff001017810 */ /* 0x001fe20007ffe0ff */
[----:B------:R-:W1:Y:S01]  /*0050*/  S2R R8, SR_CTAID.X ;  /* 0x0000000000087919 */ /* 0x000e620000002500 */
[----:B------:R-:W0:Y:S01]  /*0060*/  LDCU UR7, c[0x0][0x360] ;  /* 0x00006c00ff0777ac */ /* 0x000e220008000800 */
[----:B------:R-:W4:Y:S01]  /*0070*/  S2R R5, SR_TID.Y ;  /* 0x0000000000057919 */ /* 0x000f220000002200 */
[----:B------:R-:W4:Y:S01]  /*0080*/  LDCU UR8, c[0x0][0x364] ;  /* 0x00006c80ff0877ac */ /* 0x000f220008000800 */
[----:B------:R-:W0:Y:S01]  /*0090*/  S2R R9, SR_TID.X ;  /* 0x0000000000097919 */ /* 0x000e220000002100 */
[----:B------:R-:W1:Y:S01]  /*00a0*/  LDCU UR9, c[0x0][0x370] ;  /* 0x00006e00ff0977ac */ /* 0x000e620008000800 */
[----:B------:R-:W5:Y:S01]  /*00b0*/  LDCU.64 UR4, c[0x0][0x358] ;  /* 0x00006b00ff0477ac */ /* 0x000f620008000a00 */
[----:B-1----:R-:W-:-:S04]  /*00c0*/  IMAD R0, R7, UR9, R8 ;  /* 0x0000000907007c24 */ /* 0x002fc8000f8e0208 */
[----:B----4-:R-:W-:Y:S01]  /*00d0*/  IMAD R0, R0, UR8, R5 ;  /* 0x0000000800007c24 */ /* 0x010fe2000f8e0205 */
[----:B------:R-:W1:Y:S03]  /*00e0*/  LDCU.64 UR8, c[0x4][0x10] ;  /* 0x01000200ff0877ac */ /* 0x000e660008000a00 */
[----:B0-----:R-:W-:-:S04]  /*00f0*/  IMAD R10, R0, UR7, R9 ;  /* 0x00000007000a7c24 */ /* 0x001fc8000f8e0209 */
[----:B---3--:R-:W-:-:S05]  /*0100*/  IMAD.WIDE R2, R10, 0x4, R2 ;  /* 0x000000040a027825 */ /* 0x008fca00078e0202 */
[----:B-----5:R-:W3:Y:S01]  /*0110*/  LDG.E R11, desc[UR4][R2.64] ;  /* 0x00000004020b7981 */ /* 0x020ee2000c1e1900 */
[----:B------:R-:W-:Y:S01]  /*0120*/  MOV R0, 0x28 ;  /* 0x0000002800007802 */ /* 0x000fe20000000f00 */
[----:B------:R-:W0:Y:S03]  /*0130*/  LDCU UR4, c[0x0][0x2f8] ;  /* 0x00005f00ff0477ac */ /* 0x000e260008000800 */
[----:B------:R4:W3:Y:S01]  /*0140*/  LDC.64 R12, c[0x4][R0] ;  /* 0x01000000000c7b82 */ /* 0x0008e20000000a00 */
[----:B-1----:R-:W-:Y:S02]  /*0150*/  MOV R4, UR8 ;  /* 0x0000000800047c02 */ /* 0x002fe40008000f00 */
[----:B------:R-:W-:Y:S02]  /*0160*/  MOV R5, UR9 ;  /* 0x0000000900057c02 */ /* 0x000fe40008000f00 */
[----:B0-----:R-:W-:-:S04]  /*0170*/  IADD3 R6, P0, PT, R1, UR4, RZ ;  /* 0x0000000401067c10 */ /* 0x001fc8000ff1e0ff */
[----:B--2---:R-:W-:Y:S01]  /*0180*/  IADD3.X R7, PT, PT, RZ, UR6, RZ, P0, !PT ;  /* 0x00000006ff077c10 */ /* 0x004fe200087fe4ff */
[----:B---3--:R4:W-:Y:S08]  /*0190*/  STL.128 [R1], R8 ;  /* 0x0000000801007387 */ /* 0x0089f00000100c00 */
[----:B------:R-:W-:-:S07]  /*01a0*/  LEPC R20, `(.L_x_5) ;  /* 0x000000001014794e */ /* 0x000fce0000000000 */
[----:B----4-:R-:W-:Y:S05]  /*01b0*/  CALL.ABS.NOINC R12 ;  /* 0x000000000c007343 */ /* 0x010fea0003c00000 */
.L_x_5:
[----:B------:R-:W-:Y:S05]  /*01c0*/  EXIT ;  /* 0x000000000000794d */ /* 0x000fea0003800000 */
.L_x_6:
        /* <DEDUP_REMOVED lines=11> */
.L_x_18:


//--------------------- .text._Z25unique_gid_calculation_2dPi --------------------------
	.section	.text._Z25unique_gid_calculation_2dPi,"ax",@progbits
	.align	128
        .global         _Z25unique_gid_calculation_2dPi
        .type           _Z25unique_gid_calculation_2dPi,@function
        .size           _Z25unique_gid_calculation_2dPi,(.L_x_19 - _Z25unique_gid_calculation_2dPi)
        .other          _Z25unique_gid_calculation_2dPi,@"STO_CUDA_ENTRY STV_DEFAULT"
_Z25unique_gid_calculation_2dPi:
.text._Z25unique_gid_calculation_2dPi:
[----:B------:R-:W0:Y:S01]  /*0000*/  LDC R1, c[0x0][0x37c] ;  /* 0x0000df00ff017b82 */ /* 0x000e220000000800 */
[----:B------:R-:W1:Y:S01]  /*0010*/  S2R R5, SR_CTAID.Y ;  /* 0x0000000000057919 */ /* 0x000e620000002600 */
[----:B------:R-:W2:Y:S06]  /*0020*/  LDCU UR6, c[0x0][0x2fc] ;  /* 0x00005f80ff0677ac */ /* 0x000eac0008000800 */
[----:B------:R-:W3:Y:S01]  /*0030*/  LDC.64 R2, c[0x0][0x380] ;  /* 0x0000e000ff027b82 */ /* 0x000ee20000000a00 */
[----:B0-----:R-:W-:Y:S01]  /*0040*/  VIADD R1, R1, 0xfffffff0 ;  /* 0xfffffff001017836 */ /* 0x001fe20000000000 */
[----:B------:R-:W1:Y:S01]  /*0050*/  S2R R12, SR_CTAID.X ;  /* 0x00000000000c7919 */ /* 0x000e620000002500 */
[----:B------:R-:W0:Y:S01]  /*0060*/  LDCU UR7, c[0x0][0x360] ;  /* 0x00006c00ff0777ac */ /* 0x000e220008000800 */
[----:B------:R-:W0:Y:S01]  /*0070*/  S2R R13, SR_TID.X ;  /* 0x00000000000d7919 */ /* 0x000e220000002100 */
[----:B------:R-:W1:Y:S01]  /*0080*/  LDCU UR8, c[0x0][0x370] ;  /* 0x00006e00ff0877ac */ /* 0x000e620008000800 */
[----:B------:R-:W4:Y:S01]  /*0090*/  LDCU.64 UR4, c[0x0][0x358] ;  /* 0x00006b00ff0477ac */ /* 0x000f220008000a00 */
[----:B-1----:R-:W-:Y:S01]  /*00a0*/  IMAD R14, R5, UR8, R12 ;  /* 0x00000008050e7c24 */ /* 0x002fe2000f8e020c */
[----:B------:R-:W-:Y:S01]  /*00b0*/  MOV R0, 0x28 ;  /* 0x0000002800007802 */ /* 0x000fe20000000f00 */
[----:B------:R-:W1:Y:S02]  /*00c0*/  LDCU.64 UR8, c[0x4][0x10] ;  /* 0x01000200ff0877ac */ /* 0x000e640008000a00 */
[----:B0-----:R-:W-:-:S04]  /*00d0*/  IMAD R14, R14, UR7, R13 ;  /* 0x000000070e0e7c24 */ /* 0x001fc8000f8e020d */
[----:B---3--:R-:W-:-:S05]  /*00e0*/  IMAD.WIDE R2, R14, 0x4, R2 ;  /* 0x000000040e027825 */ /* 0x008fca00078e0202 */
[----:B----4-:R-:W3:Y:S01]  /*00f0*/  LDG.E R15, desc[UR4][R2.64] ;  /* 0x00000004020f7981 */ /* 0x010ee2000c1e1900 */
[----:B------:R-:W0:Y:S01]  /*0100*/  LDCU UR4, c[0x0][0x2f8] ;  /* 0x00005f00ff0477ac */ /* 0x000e220008000800 */
[----:B------:R4:W3:Y:S01]  /*0110*/  LDC.64 R8, c[0x4][R0] ;  /* 0x0100000000087b82 */ /* 0x0008e20000000a00 */
[----:B-1----:R-:W-:Y:S01]  /*0120*/  IMAD.U32 R4, RZ, RZ, UR8 ;  /* 0x00000008ff047e24 */ /* 0x002fe2000f8e00ff */
[----:B------:R-:W-:Y:S02]  /*0130*/  MOV R5, UR9 ;  /* 0x0000000900057c02 */ /* 0x000fe40008000f00 */
[----:B0-----:R-:W-:-:S04]  /*0140*/  IADD3 R6, P0, PT, R1, UR4, RZ ;  /* 0x0000000401067c10 */ /* 0x001fc8000ff1e0ff */
[----:B--2---:R-:W-:Y:S01]  /*0150*/  IADD3.X R7, PT, PT, RZ, UR6, RZ, P0, !PT ;  /* 0x00000006ff077c10 */ /* 0x004fe200087fe4ff */
[----:B---3--:R4:W-:Y:S08]  /*0160*/  STL.128 [R1], R12 ;  /* 0x0000000c01007387 */ /* 0x0089f00000100c00 */
[----:B------:R-:W-:-:S07]  /*0170*/  LEPC R20, `(.L_x_7) ;  /* 0x000000001014794e */ /* 0x000fce0000000000 */
[----:B----4-:R-:W-:Y:S05]  /*0180*/  CALL.ABS.NOINC R8 ;  /* 0x0000000008007343 */ /* 0x010fea0003c00000 */
.L_x_7:
[----:B------:R-:W-:Y:S05]  /*0190*/  EXIT ;  /* 0x000000000000794d */ /* 0x000fea0003800000 */
.L_x_8:
        /* <DEDUP_REMOVED lines=14> */
.L_x_19:


//--------------------- .text._Z22unique_gid_calculationPi --------------------------
	.section	.text._Z22unique_gid_calculationPi,"ax",@progbits
	.align	128
        .global         _Z22unique_gid_calculationPi
        .type           _Z22unique_gid_calculationPi,@function
        .size           _Z22unique_gid_calculationPi,(.L_x_20 - _Z22unique_gid_calculationPi)
        .other          _Z22unique_gid_calculationPi,@"STO_CUDA_ENTRY STV_DEFAULT"
_Z22unique_gid_calculationPi:
.text._Z22unique_gid_calculationPi:
[----:B------:R-:W0:Y:S01]  /*0000*/  LDC R1, c[0x0][0x37c] ;  /* 0x0000df00ff017b82 */ /* 0x000e220000000800 */
[----:B------:R-:W1:Y:S07]  /*0010*/  S2R R13, SR_TID.X ;  /* 0x00000000000d7919 */ /* 0x000e6e0000002100 */
[----:B------:R-:W2:Y:S01]  /*0020*/  LDC.64 R2, c[0x0][0x380] ;  /* 0x0000e000ff027b82 */ /* 0x000ea20000000a00 */
[----:B------:R-:W3:Y:S01]  /*0030*/  LDCU UR6, c[0x0][0x2fc] ;  /* 0x00005f80ff0677ac */ /* 0x000ee20008000800 */
[----:B0-----:R-:W-:Y:S01]  /*0040*/  VIADD R1, R1, 0xfffffff0 ;  /* 0xfffffff001017836 */ /* 0x001fe20000000000 */
[----:B------:R-:W1:Y:S01]  /*0050*/  S2R R12, SR_CTAID.X ;  /* 0x00000000000c7919 */ /* 0x000e620000002500 */
[----:B------:R-:W1:Y:S01]  /*0060*/  LDCU UR7, c[0x0][0x360] ;  /* 0x00006c00ff0777ac */ /* 0x000e620008000800 */
[----:B------:R-:W0:Y:S01]  /*0070*/  LDCU.64 UR4, c[0x0][0x358] ;  /* 0x00006b00ff0477ac */ /* 0x000e220008000a00 */
[----:B------:R-:W-:Y:S01]  /*0080*/  MOV R0, 0x28 ;  /* 0x0000002800007802 */ /* 0x000fe20000000f00 */
[----:B------:R-:W4:Y:S01]  /*0090*/  LDCU.64 UR8, c[0x4][0x10] ;  /* 0x01000200ff0877ac */ /* 0x000f220008000a00 */
[----:B-1----:R-:W-:-:S04]  /*00a0*/  IMAD R14, R12, UR7, R13 ;  /* 0x000000070c0e7c24 */ /* 0x002fc8000f8e020d */
[----:B--2---:R-:W-:-:S05]  /*00b0*/  IMAD.WIDE R2, R14, 0x4, R2 ;  /* 0x000000040e027825 */ /* 0x004fca00078e0202 */
[----:B0-----:R-:W2:Y:S01]  /*00c0*/  LDG.E R15, desc[UR4][R2.64] ;  /* 0x00000004020f7981 */ /* 0x001ea2000c1e1900 */
[----:B------:R-:W0:Y:S01]  /*00d0*/  LDCU UR4, c[0x0][0x2f8] ;  /* 0x00005f00ff0477ac */ /* 0x000e220008000800 */
[----:B------:R1:W1:Y:S01]  /*00e0*/  LDC.64 R8, c[0x4][R0] ;  /* 0x0100000000087b82 */ /* 0x0002620000000a00 */
[----:B----4-:R-:W-:Y:S01]  /*00f0*/  IMAD.U32 R4, RZ, RZ, UR8 ;  /* 0x00000008ff047e24 */ /* 0x010fe2000f8e00ff */
[----:B------:R-:W-:Y:S02]  /*0100*/  MOV R5, UR9 ;  /* 0x0000000900057c02 */ /* 0x000fe40008000f00 */
[----:B0-----:R-:W-:-:S04]  /*0110*/  IADD3 R6, P0, PT, R1, UR4, RZ ;  /* 0x0000000401067c10 */ /* 0x001fc8000ff1e0ff */
[----:B---3--:R-:W-:Y:S01]  /*0120*/  IADD3.X R7, PT, PT, RZ, UR6, RZ, P0, !PT ;  /* 0x00000006ff077c10 */ /* 0x008fe200087fe4ff */
[----:B-12---:R0:W-:Y:S08]  /*0130*/  STL.128 [R1], R12 ;  /* 0x0000000c01007387 */ /* 0x0061f00000100c00 */
[----:B------:R-:W-:-:S07]  /*0140*/  LEPC R20, `(.L_x_9) ;  /* 0x000000001014794e */ /* 0x000fce0000000000 */
[----:B0-----:R-:W-:Y:S05]  /*0150*/  CALL.ABS.NOINC R8 ;  /* 0x0000000008007343 */ /* 0x001fea0003c00000 */
.L_x_9:
[----:B------:R-:W-:Y:S05]  /*0160*/  EXIT ;  /* 0x000000000000794d */ /* 0x000fea0003800000 */
.L_x_10:
        /* <DEDUP_REMOVED lines=9> */
.L_x_20:


//--------------------- .text._Z25unique_idx_calc_threadIdxPi --------------------------
	.section	.text._Z25unique_idx_calc_threadIdxPi,"ax",@progbits
	.align	128
        .global         _Z25unique_idx_calc_threadIdxPi
        .type           _Z25unique_idx_calc_threadIdxPi,@function
        .size           _Z25unique_idx_calc_threadIdxPi,(.L_x_21 - _Z25unique_idx_calc_threadIdxPi)
        .other          _Z25unique_idx_calc_threadIdxPi,@"STO_CUDA_ENTRY STV_DEFAULT"
_Z25unique_idx_calc_threadIdxPi:
.text._Z25unique_idx_calc_threadIdxPi:
[----:B------:R-:W0:Y:S01]  /*0000*/  LDC R1, c[0x0][0x37c] ;  /* 0x0000df00ff017b82 */ /* 0x000e220000000800 */
[----:B------:R-:W1:Y:S07]  /*0010*/  S2R R10, SR_TID.X ;  /* 0x00000000000a7919 */ /* 0x000e6e0000002100 */
[----:B------:R-:W1:Y:S01]  /*0020*/  LDC.64 R2, c[0x0][0x380] ;  /* 0x0000e000ff027b82 */ /* 0x000e620000000a00 */
[----:B------:R-:W2:Y:S01]  /*0030*/  LDCU.64 UR4, c[0x0][0x358] ;  /* 0x00006b00ff0477ac */ /* 0x000ea20008000a00 */
[----:B0-----:R-:W-:Y:S01]  /*0040*/  VIADD R1, R1, 0xfffffff8 ;  /* 0xfffffff801017836 */ /* 0x001fe20000000000 */
[----:B------:R-:W0:Y:S01]  /*0050*/  LDCU.64 UR6, c[0x4][0x8] ;  /* 0x01000100ff0677ac */ /* 0x000e220008000a00 */
[----:B-1----:R-:W-:-:S05]  /*0060*/  IMAD.WIDE.U32 R2, R10, 0x4, R2 ;  /* 0x000000040a027825 */ /* 0x002fca00078e0002 */
[----:B--2---:R-:W2:Y:S01]  /*0070*/  LDG.E R11, desc[UR4][R2.64] ;  /* 0x00000004020b7981 */ /* 0x004ea2000c1e1900 */
[----:B------:R-:W-:Y:S01]  /*0080*/  MOV R0, 0x28 ;  /* 0x0000002800007802 */ /* 0x000fe20000000f00 */
[----:B------:R-:W1:Y:S01]  /*0090*/  LDCU UR4, c[0x0][0x2f8] ;  /* 0x00005f00ff0477ac */ /* 0x000e620008000800 */
[----:B0-----:R-:W-:Y:S01]  /*00a0*/  IMAD.U32 R4, RZ, RZ, UR6 ;  /* 0x00000006ff047e24 */ /* 0x001fe2000f8e00ff */
[----:B------:R-:W-:Y:S01]  /*00b0*/  MOV R5, UR7 ;  /* 0x0000000700057c02 */ /* 0x000fe20008000f00 */
[----:B------:R0:W3:Y:S01]  /*00c0*/  LDC.64 R8, c[0x4][R0] ;  /* 0x0100000000087b82 */ /* 0x0000e20000000a00 */
[----:B------:R-:W4:Y:S01]  /*00d0*/  LDCU UR5, c[0x0][0x2fc] ;  /* 0x00005f80ff0577ac */ /* 0x000f220008000800 */
[----:B-1----:R-:W-:-:S05]  /*00e0*/  IADD3 R6, P0, PT, R1, UR4, RZ ;  /* 0x0000000401067c10 */ /* 0x002fca000ff1e0ff */
[----:B----4-:R-:W-:Y:S01]  /*00f0*/  IMAD.X R7, RZ, RZ, UR5, P0 ;  /* 0x00000005ff077e24 */ /* 0x010fe200080e06ff */
[----:B--23--:R0:W-:Y:S07]  /*0100*/  STL.64 [R1], R10 ;  /* 0x0000000a01007387 */ /* 0x00c1ee0000100a00 */
[----:B------:R-:W-:-:S07]  /*0110*/  LEPC R20, `(.L_x_11) ;  /* 0x000000001014794e */ /* 0x000fce0000000000 */
[----:B0-----:R-:W-:Y:S05]  /*0120*/  CALL.ABS.NOINC R8 ;  /* 0x0000000008007343 */ /* 0x001fea0003c00000 */
.L_x_11:
[----:B------:R-:W-:Y:S05]  /*0130*/  EXIT ;  /* 0x000000000000794d */ /* 0x000fea0003800000 */
.L_x_12:
        /* <DEDUP_REMOVED lines=12> */
.L_x_21:


//--------------------- .text._Z10hello_cudav     --------------------------
	.section	.text._Z10hello_cudav,"ax",@progbits
	.align	128
        .global         _Z10hello_cudav
        .type           _Z10hello_cudav,@function
        .size           _Z10hello_cudav,(.L_x_22 - _Z10hello_cudav)
        .other          _Z10hello_cudav,@"STO_CUDA_ENTRY STV_DEFAULT"
_Z10hello_cudav:
.text._Z10hello_cudav:
[----:B------:R-:W0:Y:S01]  /*0000*/  LDC R1, c[0x0][0x37c] ;  /* 0x0000df00ff017b82 */ /* 0x000e220000000800 */
[----:B------:R-:W1:Y:S01]  /*0010*/  S2R R8, SR_CTAID.X ;  /* 0x0000000000087919 */ /* 0x000e620000002500 */
[----:B0-----:R-:W-:Y:S01]  /*0020*/  VIADD R1, R1, 0xffffffe8 ;  /* 0xffffffe801017836 */ /* 0x001fe20000000000 */
[----:B------:R-:W-:Y:S01]  /*0030*/  MOV R0, 0x28 ;  /* 0x0000002800007802 */ /* 0x000fe20000000f00 */
[----:B------:R-:W0:Y:S01]  /*0040*/  LDCU UR4, c[0x0][0x2f8] ;  /* 0x00005f00ff0477ac */ /* 0x000e220008000800 */
[----:B------:R-:W1:Y:S03]  /*0050*/  S2R R9, SR_CTAID.Y ;  /* 0x0000000000097919 */ /* 0x000e660000002600 */
[----:B------:R2:W3:Y:S01]  /*0060*/  LDC.64 R2, c[0x4][R0] ;  /* 0x0100000000027b82 */ /* 0x0004e20000000a00 */
[----:B------:R-:W4:Y:S01]  /*0070*/  LDCU.64 UR6, c[0x4][URZ] ;  /* 0x01000000ff0677ac */ /* 0x000f220008000a00 */
[----:B------:R-:W5:Y:S01]  /*0080*/  S2R R10, SR_CTAID.Z ;  /* 0x00000000000a7919 */ /* 0x000f620000002700 */
[----:B------:R-:W2:Y:S01]  /*0090*/  LDCU UR5, c[0x0][0x2fc] ;  /* 0x00005f80ff0577ac */ /* 0x000ea20008000800 */
[----:B------:R-:W5:Y:S01]  /*00a0*/  S2R R11, SR_TID.X ;  /* 0x00000000000b7919 */ /* 0x000f620000002100 */
[----:B------:R-:W5:Y:S01]  /*00b0*/  S2R R12, SR_TID.Y ;  /* 0x00000000000c7919 */ /* 0x000f620000002200 */
[----:B------:R-:W5:Y:S01]  /*00c0*/  S2R R13, SR_TID.Z ;  /* 0x00000000000d7919 */ /* 0x000f620000002300 */
[----:B0-----:R-:W-:Y:S01]  /*00d0*/  IADD3 R6, P0, PT, R1, UR4, RZ ;  /* 0x0000000401067c10 */ /* 0x001fe2000ff1e0ff */
[----:B----4-:R-:W-:Y:S01]  /*00e0*/  IMAD.U32 R4, RZ, RZ, UR6 ;  /* 0x00000006ff047e24 */ /* 0x010fe2000f8e00ff */
[----:B------:R-:W-:-:S03]  /*00f0*/  MOV R5, UR7 ;  /* 0x0000000700057c02 */ /* 0x000fc60008000f00 */
[----:B--2---:R-:W-:Y:S01]  /*0100*/  IMAD.X R7, RZ, RZ, UR5, P0 ;  /* 0x00000005ff077e24 */ /* 0x004fe200080e06ff */
[----:B-1----:R0:W-:Y:S04]  /*0110*/  STL.64 [R1], R8 ;  /* 0x0000000801007387 */ /* 0x0021e80000100a00 */
[----:B-----5:R0:W-:Y:S04]  /*0120*/  STL.64 [R1+0x8], R10 ;  /* 0x0000080a01007387 */ /* 0x0201e80000100a00 */
[----:B------:R0:W-:Y:S02]  /*0130*/  STL.64 [R1+0x10], R12 ;  /* 0x0000100c01007387 */ /* 0x0001e40000100a00 */
[----:B------:R-:W-:-:S07]  /*0140*/  LEPC R20, `(.L_x_13) ;  /* 0x000000001014794e */ /* 0x000fce0000000000 */
[----:B0--3--:R-:W-:Y:S05]  /*0150*/  CALL.ABS.NOINC R2 ;  /* 0x0000000002007343 */ /* 0x009fea0003c00000 */
.L_x_13:
[----:B------:R-:W-:Y:S05]  /*0160*/  EXIT ;  /* 0x000000000000794d */ /* 0x000fea0003800000 */
.L_x_14:
        /* <DEDUP_REMOVED lines=9> */
.L_x_22:


//--------------------- .nv.global.init           --------------------------
	.section	.nv.global.init,"aw",@progbits
.nv.global.init:
	.type		$str$3,@object
	.size		$str$3,($str$1 - $str$3)
$str$3:
        /*0000*/ 	.byte	0x74, 0x69, 0x64, 0x3d, 0x25, 0x64, 0x2c, 0x20, 0x67, 0x69, 0x64, 0x3d, 0x25, 0x64, 0x2c, 0x20
        /*0010*/ 	.byte	0x76, 0x61, 0x6c, 0x75, 0x65, 0x3d, 0x25, 0x64, 0x0a, 0x00
	.type		$str$1,@object
	.size		$str$1,($str$2 - $str$1)
$str$1:
        /*001a*/ 	.byte	0x74, 0x68, 0x72, 0x65, 0x61, 0x64, 0x49, 0x64, 0x78, 0x3a, 0x20, 0x25, 0x64, 0x2c, 0x20, 0x76
        /*002a*/ 	.byte	0x61, 0x6c, 0x75, 0x65, 0x3a, 0x20, 0x25, 0x64, 0x0a, 0x00
	.type		$str$2,@object
	.size		$str$2,($str$4 - $str$2)
$str$2:
        /*0034*/ 	.byte	0x62, 0x6c, 0x6f, 0x63, 0x6b, 0x49, 0x64, 0x78, 0x2e, 0x78, 0x3d, 0x25, 0x64, 0x2c, 0x20, 0x74
        /*0044*/ 	.byte	0x68, 0x72, 0x65, 0x61, 0x64, 0x49, 0x64, 0x78, 0x2e, 0x78, 0x3d, 0x25, 0x64, 0x2c, 0x20, 0x67
        /*0054*/ 	.byte	0x69, 0x64, 0x3d, 0x25, 0x64, 0x2c, 0x20, 0x76, 0x61, 0x6c, 0x75, 0x65, 0x3d, 0x25, 0x64, 0x0a
        /*0064*/ 	.byte	0x00
	.type		$str$4,@object
	.size		$str$4,($str - $str$4)
$str$4:
        /*0065*/ 	.byte	0x62, 0x6c, 0x6f, 0x63, 0x6b, 0x28, 0x25, 0x64, 0x2c, 0x25, 0x64, 0x2c, 0x25, 0x64, 0x29, 0x20
        /*0075*/ 	.byte	0x74, 0x68, 0x72, 0x65, 0x61, 0x64, 0x28, 0x25, 0x64, 0x2c, 0x25, 0x64, 0x2c, 0x25, 0x64, 0x29
        /*0085*/ 	.byte	0x20, 0x67, 0x69, 0x64, 0x3d, 0x25, 0x64, 0x2c, 0x20, 0x76, 0x61, 0x6c, 0x75, 0x65, 0x3d, 0x25
        /*0095*/ 	.byte	0x64, 0x0a, 0x00
	.type		$str,@object
	.size		$str,(.L_0 - $str)
$str:
        /*0098*/ 	.byte	0x48, 0x65, 0x6c, 0x6c, 0x6f, 0x20, 0x43, 0x75, 0x64, 0x61, 0x20, 0x62, 0x6c, 0x6f, 0x63, 0x6b
        /*00a8*/ 	.byte	0x49, 0x64, 0x78, 0x2e, 0x78, 0x3d, 0x25, 0x64, 0x2c, 0x20, 0x62, 0x6c, 0x6f, 0x63, 0x6b, 0x49
        /*00b8*/ 	.byte	0x64, 0x78, 0x2e, 0x79, 0x3d, 0x25, 0x64, 0x2c, 0x20, 0x62, 0x6c, 0x6f, 0x63, 0x6b, 0x49, 0x64
        /*00c8*/ 	.byte	0x78, 0x2e, 0x7a, 0x3d, 0x25, 0x64, 0x20, 0x3c, 0x3e, 0x20, 0x74, 0x68, 0x72, 0x65, 0x61, 0x64
        /*00d8*/ 	.byte	0x49, 0x64, 0x78, 0x2e, 0x78, 0x3d, 0x25, 0x64, 0x2c, 0x20, 0x74, 0x68, 0x72, 0x65, 0x61, 0x64
        /*00e8*/ 	.byte	0x49, 0x64, 0x78, 0x2e, 0x79, 0x3d, 0x25, 0x64, 0x2c, 0x20, 0x74, 0x68, 0x72, 0x65, 0x61, 0x64
        /*00f8*/ 	.byte	0x49, 0x64, 0x78, 0x2e, 0x7a, 0x3d, 0x25, 0x64, 0x0a, 0x00
.L_0:


//--------------------- .nv.shared.reserved.0     --------------------------
	.section	.nv.shared.reserved.0,"aw",@nobits
	.weak		__nv_reservedSMEM_offset_0_alias
	.size		__nv_reservedSMEM_offset_0_alias, 0, 64
	.other		__nv_reservedSMEM_offset_0_alias,@"STO_CUDA_RESERVED_SHARED STV_DEFAULT"
__nv_reservedSMEM_offset_0_alias:
	.zero		0
	.zero		64


//--------------------- .nv.constant0._Z13sum_array_gpuPiS_S_i --------------------------
	.section	.nv.constant0._Z13sum_array_gpuPiS_S_i,"a",@progbits
	.sectionflags	@""
	.align	4
.nv.constant0._Z13sum_array_gpuPiS_S_i:
	.zero		924


//--------------------- .nv.constant0._Z28unique_gid_calculation_3d_3dPi --------------------------
	.section	.nv.constant0._Z28unique_gid_calculation_3d_3dPi,"a",@progbits
	.sectionflags	@""
	.align	4
.nv.constant0._Z28unique_gid_calculation_3d_3dPi:
	.zero		904


//--------------------- .nv.constant0._Z25unique_gid_calculation_3dPi --------------------------
	.section	.nv.constant0._Z25unique_gid_calculation_3dPi,"a",@progbits
	.sectionflags	@""
	.align	4
.nv.constant0._Z25unique_gid_calculation_3dPi:
	.zero		904


//--------------------- .nv.constant0._Z28unique_gid_calculation_2d_2dPi --------------------------
	.section	.nv.constant0._Z28unique_gid_calculation_2d_2dPi,"a",@progbits
	.sectionflags	@""
	.align	4
.nv.constant0._Z28unique_gid_calculation_2d_2dPi:
	.zero		904


//--------------------- .nv.constant0._Z25unique_gid_calculation_2dPi --------------------------
	.section	.nv.constant0._Z25unique_gid_calculation_2dPi,"a",@progbits
	.sectionflags	@""
	.align	4
.nv.constant0._Z25unique_gid_calculation_2dPi:
	.zero		904


//--------------------- .nv.constant0._Z22unique_gid_calculationPi --------------------------
	.section	.nv.constant0._Z22unique_gid_calculationPi,"a",@progbits
	.sectionflags	@""
	.align	4
.nv.constant0._Z22unique_gid_calculationPi:
	.zero		904


//--------------------- .nv.constant0._Z25unique_idx_calc_threadIdxPi --------------------------
	.section	.nv.constant0._Z25unique_idx_calc_threadIdxPi,"a",@progbits
	.sectionflags	@""
	.align	4
.nv.constant0._Z25unique_idx_calc_threadIdxPi:
	.zero		904


//--------------------- .nv.constant0._Z10hello_cudav --------------------------
	.section	.nv.constant0._Z10hello_cudav,"a",@progbits
	.sectionflags	@""
	.align	4
.nv.constant0._Z10hello_cudav:
	.zero		896


//--------------------- SYMBOLS --------------------------

	.type		.nv.reservedSmem.offset0,@object
	.size		.nv.reservedSmem.offset0,0x4
	.type		vprintf,@function
